	.target	sm_90a

	.elftype	@"ET_EXEC"


//--------------------- .note.nv.tkinfo           --------------------------
	.section	.note.nv.tkinfo,"",@"SHT_NOTE"
	.sectionflags	@"SHF_NOTE_NV_TKINFO"
	.tkinfo
        /*0018*/ 	.word	0x00000002
        /*0030*/ 	.string	""
        /*0030*/ 	.string	"ptxas"
        /*0030*/ 	.string	"Cuda compilation tools, release 13.0, V13.0.88"
        /*0030*/ 	.string	"Build cuda_13.0.r13.0/compiler.36424714_0"
        /*0030*/ 	.string	"-arch sm_90a -m 64 "



//--------------------- .note.nv.cuinfo           --------------------------
	.section	.note.nv.cuinfo,"",@"SHT_NOTE"
	.sectionflags	@"SHF_NOTE_NV_CUINFO"
        /*0018*/ 	.short	0x0002
        /*001a*/ 	.short	0x005a
        /*001c*/ 	.short	0x0082
	.zero		2


//--------------------- .nv.info                  --------------------------
	.section	.nv.info,"",@"SHT_CUDA_INFO"
	.align	4


	//----- nvinfo : EIATTR_REGCOUNT
	.align		4
        /*0000*/ 	.byte	0x04, 0x2f
        /*0002*/ 	.short	(.L_15 - .L_14)
	.align		4
.L_14:
        /*0004*/ 	.word	index@(_ZN7cutlass13device_kernelINS_4gemm6kernel13GemmUniversalIN4cute5tupleIJiiiiEEENS1_10collective13CollectiveMmaINS1_34MainloopSm90TmaGmmaWarpSpecializedILi4ENS5_IJNS4_1CILi1EEESB_SB_EEENS1_35KernelTmaWarpSpecializedCooperativeEEENS5_IJNSA_ILi256EEENSA_ILi112EEENSA_ILi64EEEEEENS_6half_tENS5_IJlSB_lEEESJ_SK_NS4_8TiledMMAINS4_8MMA_AtomIJNS4_4SM904GMMA25MMA_64x16x16_F32F16F16_SSILNSO_5MajorE0ELSQ_0ELNSO_7ScaleInE1ELSR_1EEEEEENS4_6LayoutINS5_IJNSA_ILi2EEESB_SB_EEENS5_IJSB_NSA_ILi0EEESX_EEEEENS5_IJNS4_10UnderscoreES10_S10_EEEEENS4_13SM90_TMA_LOADENS4_14ComposedLayoutINS4_7SwizzleILi3ELi4ELi3EEENS4_18smem_ptr_flag_bitsILi16EEENSU_INS5_IJNSA_ILi8EEESH_EEENS5_IJSH_SB_EEEEEEEvNS4_8identityES13_S1D_vS1E_EENS_8epilogue10collective6detail29Sm90TmaWarpSpecializedAdapterINS1H_15DefaultEpilogueISJ_SK_SK_NS1G_6thread17LinearCombinationISJ_Li1EffLNS1L_9ScaleType4KindE0ELNS_15FloatRoundStyleE2ESJ_EENS1_15EpilogueDefaultEEEEEvvEEEEvNT_6ParamsE)
        /*0008*/ 	.word	0x000000a8


	//----- nvinfo : EIATTR_FRAME_SIZE
	.align		4
.L_15:
        /*000c*/ 	.byte	0x04, 0x11
        /*000e*/ 	.short	(.L_17 - .L_16)
	.align		4
.L_16:
        /*0010*/ 	.word	index@(_ZN7cutlass13device_kernelINS_4gemm6kernel13GemmUniversalIN4cute5tupleIJiiiiEEENS1_10collective13CollectiveMmaINS1_34MainloopSm90TmaGmmaWarpSpecializedILi4ENS5_IJNS4_1CILi1EEESB_SB_EEENS1_35KernelTmaWarpSpecializedCooperativeEEENS5_IJNSA_ILi256EEENSA_ILi112EEENSA_ILi64EEEEEENS_6half_tENS5_IJlSB_lEEESJ_SK_NS4_8TiledMMAINS4_8MMA_AtomIJNS4_4SM904GMMA25MMA_64x16x16_F32F16F16_SSILNSO_5MajorE0ELSQ_0ELNSO_7ScaleInE1ELSR_1EEEEEENS4_6LayoutINS5_IJNSA_ILi2EEESB_SB_EEENS5_IJSB_NSA_ILi0EEESX_EEEEENS5_IJNS4_10UnderscoreES10_S10_EEEEENS4_13SM90_TMA_LOADENS4_14ComposedLayoutINS4_7SwizzleILi3ELi4ELi3EEENS4_18smem_ptr_flag_bitsILi16EEENSU_INS5_IJNSA_ILi8EEESH_EEENS5_IJSH_SB_EEEEEEEvNS4_8identityES13_S1D_vS1E_EENS_8epilogue10collective6detail29Sm90TmaWarpSpecializedAdapterINS1H_15DefaultEpilogueISJ_SK_SK_NS1G_6thread17LinearCombinationISJ_Li1EffLNS1L_9ScaleType4KindE0ELNS_15FloatRoundStyleE2ESJ_EENS1_15EpilogueDefaultEEEEEvvEEEEvNT_6ParamsE)
        /*0014*/ 	.word	0x00000000


	//----- nvinfo : EIATTR_MIN_STACK_SIZE
	.align		4
.L_17:
        /*0018*/ 	.byte	0x04, 0x12
        /*001a*/ 	.short	(.L_19 - .L_18)
	.align		4
.L_18:
        /*001c*/ 	.word	index@(_ZN7cutlass13device_kernelINS_4gemm6kernel13GemmUniversalIN4cute5tupleIJiiiiEEENS1_10collective13CollectiveMmaINS1_34MainloopSm90TmaGmmaWarpSpecializedILi4ENS5_IJNS4_1CILi1EEESB_SB_EEENS1_35KernelTmaWarpSpecializedCooperativeEEENS5_IJNSA_ILi256EEENSA_ILi112EEENSA_ILi64EEEEEENS_6half_tENS5_IJlSB_lEEESJ_SK_NS4_8TiledMMAINS4_8MMA_AtomIJNS4_4SM904GMMA25MMA_64x16x16_F32F16F16_SSILNSO_5MajorE0ELSQ_0ELNSO_7ScaleInE1ELSR_1EEEEEENS4_6LayoutINS5_IJNSA_ILi2EEESB_SB_EEENS5_IJSB_NSA_ILi0EEESX_EEEEENS5_IJNS4_10UnderscoreES10_S10_EEEEENS4_13SM90_TMA_LOADENS4_14ComposedLayoutINS4_7SwizzleILi3ELi4ELi3EEENS4_18smem_ptr_flag_bitsILi16EEENSU_INS5_IJNSA_ILi8EEESH_EEENS5_IJSH_SB_EEEEEEEvNS4_8identityES13_S1D_vS1E_EENS_8epilogue10collective6detail29Sm90TmaWarpSpecializedAdapterINS1H_15DefaultEpilogueISJ_SK_SK_NS1G_6thread17LinearCombinationISJ_Li1EffLNS1L_9ScaleType4KindE0ELNS_15FloatRoundStyleE2ESJ_EENS1_15EpilogueDefaultEEEEEvvEEEEvNT_6ParamsE)
        /*0020*/ 	.word	0x00000000
.L_19:


//--------------------- .nv.compat                --------------------------
	.section	.nv.compat,"",@"SHT_CUDA_COMPAT_INFO"
	.align	4
        /*0000*/ 	.byte	0x02, 0x09, 0x01, 0x00, 0x02, 0x02, 0x04, 0x00, 0x02, 0x05, 0x05, 0x00, 0x03, 0x07, 0x01, 0x01
        /*0010*/ 	.byte	0x02, 0x03, 0x01, 0x00, 0x02, 0x06, 0x01, 0x00, 0x04, 0x0b, 0x08, 0x00, 0x00, 0x00, 0x00, 0x00
        /*0020*/ 	.byte	0x00, 0x00, 0x00, 0x00


//--------------------- .nv.info._ZN7cutlass13device_kernelINS_4gemm6kernel13GemmUniversalIN4cute5tupleIJiiiiEEENS1_10collective13CollectiveMmaINS1_34MainloopSm90TmaGmmaWarpSpecializedILi4ENS5_IJNS4_1CILi1EEESB_SB_EEENS1_35KernelTmaWarpSpecializedCooperativeEEENS5_IJNSA_ILi256EEENSA_ILi112EEENSA_ILi64EEEEEENS_6half_tENS5_IJlSB_lEEESJ_SK_NS4_8TiledMMAINS4_8MMA_AtomIJNS4_4SM904GMMA25MMA_64x16x16_F32F16F16_SSILNSO_5MajorE0ELSQ_0ELNSO_7ScaleInE1ELSR_1EEEEEENS4_6LayoutINS5_IJNSA_ILi2EEESB_SB_EEENS5_IJSB_NSA_ILi0EEESX_EEEEENS5_IJNS4_10UnderscoreES10_S10_EEEEENS4_13SM90_TMA_LOADENS4_14ComposedLayoutINS4_7SwizzleILi3ELi4ELi3EEENS4_18smem_ptr_flag_bitsILi16EEENSU_INS5_IJNSA_ILi8EEESH_EEENS5_IJSH_SB_EEEEEEEvNS4_8identityES13_S1D_vS1E_EENS_8epilogue10collective6detail29Sm90TmaWarpSpecializedAdapterINS1H_15DefaultEpilogueISJ_SK_SK_NS1G_6thread17LinearCombinationISJ_Li1EffLNS1L_9ScaleType4KindE0ELNS_15FloatRoundStyleE2ESJ_EENS1_15EpilogueDefaultEEEEEvvEEEEvNT_6ParamsE --------------------------
	.section	.nv.info._ZN7cutlass13device_kernelINS_4gemm6kernel13GemmUniversalIN4cute5tupleIJiiiiEEENS1_10collective13CollectiveMmaINS1_34MainloopSm90TmaGmmaWarpSpecializedILi4ENS5_IJNS4_1CILi1EEESB_SB_EEENS1_35KernelTmaWarpSpecializedCooperativeEEENS5_IJNSA_ILi256EEENSA_ILi112EEENSA_ILi64EEEEEENS_6half_tENS5_IJlSB_lEEESJ_SK_NS4_8TiledMMAINS4_8MMA_AtomIJNS4_4SM904GMMA25MMA_64x16x16_F32F16F16_SSILNSO_5MajorE0ELSQ_0ELNSO_7ScaleInE1ELSR_1EEEEEENS4_6LayoutINS5_IJNSA_ILi2EEESB_SB_EEENS5_IJSB_NSA_ILi0EEESX_EEEEENS5_IJNS4_10UnderscoreES10_S10_EEEEENS4_13SM90_TMA_LOADENS4_14ComposedLayoutINS4_7SwizzleILi3ELi4ELi3EEENS4_18smem_ptr_flag_bitsILi16EEENSU_INS5_IJNSA_ILi8EEESH_EEENS5_IJSH_SB_EEEEEEEvNS4_8identityES13_S1D_vS1E_EENS_8epilogue10collective6detail29Sm90TmaWarpSpecializedAdapterINS1H_15DefaultEpilogueISJ_SK_SK_NS1G_6thread17LinearCombinationISJ_Li1EffLNS1L_9ScaleType4KindE0ELNS_15FloatRoundStyleE2ESJ_EENS1_15EpilogueDefaultEEEEEvvEEEEvNT_6ParamsE,"",@"SHT_CUDA_INFO"
	.sectionflags	@""
	.align	4


	//----- nvinfo : EIATTR_CUDA_API_VERSION
	.align		4
        /*0000*/ 	.byte	0x04, 0x37
        /*0002*/ 	.short	(.L_21 - .L_20)
.L_20:
        /*0004*/ 	.word	0x00000082


	//----- nvinfo : EIATTR_KPARAM_INFO
	.align		4
.L_21:
        /*0008*/ 	.byte	0x04, 0x17
        /*000a*/ 	.short	(.L_23 - .L_22)
.L_22:
        /*000c*/ 	.word	0x00000000
        /*0010*/ 	.short	0x0000
        /*0012*/ 	.short	0x0070
        /*0014*/ 	.byte	0x00, 0xf0, 0x01, 0x10


	//----- nvinfo : EIATTR_SPARSE_MMA_MASK
	.align		4
.L_23:
        /*0018*/ 	.byte	0x03, 0x50
        /*001a*/ 	.short	0x0000


	//----- nvinfo : EIATTR_MAXREG_COUNT
	.align		4
        /*001c*/ 	.byte	0x03, 0x1b
        /*001e*/ 	.short	0x00a8


	//----- nvinfo : EIATTR_NUM_BARRIERS
	.align		4
        /*0020*/ 	.byte	0x02, 0x4c
        /*0022*/ 	.byte	0x01
	.zero		1


	//----- nvinfo : EIATTR_EXTERNS
	.align		4
        /*0024*/ 	.byte	0x04, 0x0f
        /*0026*/ 	.short	(.L_25 - .L_24)


	//   ....[0]....
	.align		4
.L_24:
        /*0028*/ 	.word	index@(__assertfail)


	//----- nvinfo : EIATTR_MERCURY_ISA_VERSION
	.align		4
.L_25:
        /*002c*/ 	.byte	0x03, 0x5f
        /*002e*/ 	.short	0x0101


	//----- nvinfo : EIATTR_INT_WARP_WIDE_INSTR_OFFSETS
	.align		4
        /*0030*/ 	.byte	0x04, 0x31
        /*0032*/ 	.short	(.L_27 - .L_26)


	//   ....[0]....
.L_26:
        /*0034*/ 	.word	0x000003b0


	//   ....[1]....
        /*0038*/ 	.word	0x000003e0


	//   ....[2]....
        /*003c*/ 	.word	0x000004c0


	//----- nvinfo : EIATTR_COOP_GROUP_MASK_REGIDS
	.align		4
.L_27:
        /*0040*/ 	.byte	0x04, 0x29
        /*0042*/ 	.short	(.L_29 - .L_28)


	//   ....[0]....
.L_28:
        /*0044*/ 	.word	0xffffffff


	//   ....[1]....
        /*0048*/ 	.word	0xffffffff


	//   ....[2]....
        /*004c*/ 	.word	0xffffffff


	//   ....[3]....
        /*0050*/ 	.word	0xffffffff


	//   ....[4]....
        /*0054*/ 	.word	0xffffffff


	//----- nvinfo : EIATTR_COOP_GROUP_INSTR_OFFSETS
	.align		4
.L_29:
        /*0058*/ 	.byte	0x04, 0x28
        /*005a*/ 	.short	(.L_31 - .L_30)


	//   ....[0]....
.L_30:
        /*005c*/ 	.word	0x00000060


	//   ....[1]....
        /*0060*/ 	.word	0x00000070


	//   ....[2]....
        /*0064*/ 	.word	0x00000130


	//   ....[3]....
        /*0068*/ 	.word	0x000002c0


	//   ....[4]....
        /*006c*/ 	.word	0x00000f70


	//----- nvinfo : EIATTR_REG_RECONFIG
	.align		4
.L_31:
        /*0070*/ 	.byte	0x01, 0x54
	.zero		2


	//----- nvinfo : EIATTR_SYSCALL_OFFSETS
	.align		4
        /*0074*/ 	.byte	0x04, 0x46
        /*0076*/ 	.short	(.L_33 - .L_32)


	//   ....[0]....
.L_32:
        /*0078*/ 	.word	0x00001130


	//----- nvinfo : EIATTR_MBARRIER_INSTR_OFFSETS
	.align		4
.L_33:
        /*007c*/ 	.byte	0x04, 0x39
        /*007e*/ 	.short	(.L_35 - .L_34)


	//   ....[0]....
.L_34:
        /*0080*/ 	.word	0x00000230
        /*0084*/ 	.word	0x000000ff
        /*0088*/ 	.word	0x00000000
        /*008c*/ 	.short	0x0100
        /*008e*/ 	.byte	0x08
	.zero		1


	//   ....[1]....
        /*0090*/ 	.word	0x00000240
        /*0094*/ 	.word	0x000000ff
        /*0098*/ 	.word	0x00000020
        /*009c*/ 	.short	0x0100
        /*009e*/ 	.byte	0x08
	.zero		1


	//   ....[2]....
        /*00a0*/ 	.word	0x00000250
        /*00a4*/ 	.word	0x000000ff
        /*00a8*/ 	.word	0x00000008
        /*00ac*/ 	.short	0x0100
        /*00ae*/ 	.byte	0x08
	.zero		1


	//   ....[3]....
        /*00b0*/ 	.word	0x00000260
        /*00b4*/ 	.word	0x000000ff
        /*00b8*/ 	.word	0x00000028
        /*00bc*/ 	.short	0x0100
        /*00be*/ 	.byte	0x08
	.zero		1


	//   ....[4]....
        /*00c0*/ 	.word	0x00000270
        /*00c4*/ 	.word	0x000000ff
        /*00c8*/ 	.word	0x00000010
        /*00cc*/ 	.short	0x0100
        /*00ce*/ 	.byte	0x08
	.zero		1


	//   ....[5]....
        /*00d0*/ 	.word	0x00000280
        /*00d4*/ 	.word	0x000000ff
        /*00d8*/ 	.word	0x00000030
        /*00dc*/ 	.short	0x0100
        /*00de*/ 	.byte	0x08
	.zero		1


	//   ....[6]....
        /*00e0*/ 	.word	0x00000290
        /*00e4*/ 	.word	0x000000ff
        /*00e8*/ 	.word	0x00000018
        /*00ec*/ 	.short	0x0100
        /*00ee*/ 	.byte	0x08
	.zero		1


	//   ....[7]....
        /*00f0*/ 	.word	0x000002a0
        /*00f4*/ 	.word	0x000000ff
        /*00f8*/ 	.word	0x00000038
        /*00fc*/ 	.short	0x0100
        /*00fe*/ 	.byte	0x08
	.zero		1


	//   ....[8]....
        /*0100*/ 	.word	0x00000530
        /*0104*/ 	.word	0x000000ff
        /*0108*/ 	.word	0x00000050
        /*010c*/ 	.short	0x0100
        /*010e*/ 	.byte	0x06
	.zero		1


	//   ....[9]....
        /*0110*/ 	.word	0x00000590
        /*0114*/ 	.word	0x000000ff
        /*0118*/ 	.word	0x00000058
        /*011c*/ 	.short	0x0100
        /*011e*/ 	.byte	0x06
	.zero		1


	//   ....[10]....
        /*0120*/ 	.word	0x000011b0
        /*0124*/ 	.word	0x00000003
        /*0128*/ 	.word	0x00000000
        /*012c*/ 	.short	0x010a
        /*012e*/ 	.byte	0x3f
	.zero		1


	//   ....[11]....
        /*0130*/ 	.word	0x000011f0
        /*0134*/ 	.word	0x00000003
        /*0138*/ 	.word	0x00000000
        /*013c*/ 	.short	0x010a
        /*013e*/ 	.byte	0x3f
	.zero		1


	//   ....[12]....
        /*0140*/ 	.word	0x00002920
        /*0144*/ 	.word	0x000000ff
        /*0148*/ 	.word	0x00000000
        /*014c*/ 	.short	0x010a
        /*014e*/ 	.byte	0x08
	.zero		1


	//   ....[13]....
        /*0150*/ 	.word	0x00002960
        /*0154*/ 	.word	0x000000ff
        /*0158*/ 	.word	0x00000000
        /*015c*/ 	.short	0x010a
        /*015e*/ 	.byte	0x08
	.zero		1


	//   ....[14]....
        /*0160*/ 	.word	0x00003fb0
        /*0164*/ 	.word	0x000000ff
        /*0168*/ 	.word	0x00000000
        /*016c*/ 	.short	0x0101
        /*016e*/ 	.byte	0x08
	.zero		1


	//   ....[15]....
        /*0170*/ 	.word	0x00004150
        /*0174*/ 	.word	0x000000ff
        /*0178*/ 	.word	0x00000000
        /*017c*/ 	.short	0x0101
        /*017e*/ 	.byte	0x04
	.zero		1


	//   ....[16]....
        /*0180*/ 	.word	0x0000c140
        /*0184*/ 	.word	0x0000000c
        /*0188*/ 	.word	0x00000020
        /*018c*/ 	.short	0x010a
        /*018e*/ 	.byte	0x3f
	.zero		1


	//   ....[17]....
        /*0190*/ 	.word	0x0000c500
        /*0194*/ 	.word	0x00000005
        /*0198*/ 	.word	0x00000058
        /*019c*/ 	.short	0x0101
        /*019e*/ 	.byte	0x3f
	.zero		1


	//   ....[18]....
        /*01a0*/ 	.word	0x0000cc00
        /*01a4*/ 	.word	0x00000007
        /*01a8*/ 	.word	0x00000000
        /*01ac*/ 	.short	0x010a
        /*01ae*/ 	.byte	0x3f
	.zero		1


	//   ....[19]....
        /*01b0*/ 	.word	0x0000cc80
        /*01b4*/ 	.word	0x00000006
        /*01b8*/ 	.word	0x00000000
        /*01bc*/ 	.short	0x010a
        /*01be*/ 	.byte	0x3f
	.zero		1


	//   ....[20]....
        /*01c0*/ 	.word	0x0000cd10
        /*01c4*/ 	.word	0x00000007
        /*01c8*/ 	.word	0x00000000
        /*01cc*/ 	.short	0x010a
        /*01ce*/ 	.byte	0x3f
	.zero		1


	//   ....[21]....
        /*01d0*/ 	.word	0x0000cda0
        /*01d4*/ 	.word	0x00000005
        /*01d8*/ 	.word	0x00000000
        /*01dc*/ 	.short	0x010a
        /*01de*/ 	.byte	0x3f
	.zero		1


	//   ....[22]....
        /*01e0*/ 	.word	0x0000ce00
        /*01e4*/ 	.word	0x00000003
        /*01e8*/ 	.word	0x00000000
        /*01ec*/ 	.short	0x010a
        /*01ee*/ 	.byte	0x3f
	.zero		1


	//   ....[23]....
        /*01f0*/ 	.word	0x0000ce60
        /*01f4*/ 	.word	0x00000005
        /*01f8*/ 	.word	0x00000000
        /*01fc*/ 	.short	0x010a
        /*01fe*/ 	.byte	0x3f
	.zero		1


	//   ....[24]....
        /*0200*/ 	.word	0x0000cf30
        /*0204*/ 	.word	0x0000000c
        /*0208*/ 	.word	0x00000020
        /*020c*/ 	.short	0x010a
        /*020e*/ 	.byte	0x3f
	.zero		1


	//   ....[25]....
        /*0210*/ 	.word	0x0000d000
        /*0214*/ 	.word	0x00000007
        /*0218*/ 	.word	0x00000000
        /*021c*/ 	.short	0x010a
        /*021e*/ 	.byte	0x3f
	.zero		1


	//   ....[26]....
        /*0220*/ 	.word	0x0000d050
        /*0224*/ 	.word	0x00000006
        /*0228*/ 	.word	0x00000000
        /*022c*/ 	.short	0x010a
        /*022e*/ 	.byte	0x3f
	.zero		1


	//   ....[27]....
        /*0230*/ 	.word	0x0000d0a0
        /*0234*/ 	.word	0x00000007
        /*0238*/ 	.word	0x00000000
        /*023c*/ 	.short	0x010a
        /*023e*/ 	.byte	0x3f
	.zero		1


	//----- nvinfo : EIATTR_NUM_MBARRIERS
	.align		4
.L_35:
        /*0240*/ 	.byte	0x03, 0x38
        /*0242*/ 	.short	0x000a


	//----- nvinfo : EIATTR_EXIT_INSTR_OFFSETS
	.align		4
        /*0244*/ 	.byte	0x04, 0x1c
        /*0246*/ 	.short	(.L_37 - .L_36)


	//   ....[0]....
.L_36:
        /*0248*/ 	.word	0x000005e0


	//   ....[1]....
        /*024c*/ 	.word	0x00000ea0


	//   ....[2]....
        /*0250*/ 	.word	0x0000b7b0


	//   ....[3]....
        /*0254*/ 	.word	0x0000bde0


	//   ....[4]....
        /*0258*/ 	.word	0x0000cdf0


	//----- nvinfo : EIATTR_MAX_THREADS
	.align		4
.L_37:
        /*025c*/ 	.byte	0x04, 0x05
        /*025e*/ 	.short	(.L_39 - .L_38)
.L_38:
        /*0260*/ 	.word	0x00000180
        /*0264*/ 	.word	0x00000001
        /*0268*/ 	.word	0x00000001


	//----- nvinfo : EIATTR_CRS_STACK_SIZE
	.align		4
.L_39:
        /*026c*/ 	.byte	0x04, 0x1e
        /*026e*/ 	.short	(.L_41 - .L_40)
.L_40:
        /*0270*/ 	.word	0x00000000


	//----- nvinfo : EIATTR_CBANK_PARAM_SIZE
	.align		4
.L_41:
        /*0274*/ 	.byte	0x03, 0x19
        /*0276*/ 	.short	0x0470


	//----- nvinfo : EIATTR_PARAM_CBANK
	.align		4
        /*0278*/ 	.byte	0x04, 0x0a
        /*027a*/ 	.short	(.L_43 - .L_42)
	.align		4
.L_42:
        /*027c*/ 	.word	index@(.nv.constant0._ZN7cutlass13device_kernelINS_4gemm6kernel13GemmUniversalIN4cute5tupleIJiiiiEEENS1_10collective13CollectiveMmaINS1_34MainloopSm90TmaGmmaWarpSpecializedILi4ENS5_IJNS4_1CILi1EEESB_SB_EEENS1_35KernelTmaWarpSpecializedCooperativeEEENS5_IJNSA_ILi256EEENSA_ILi112EEENSA_ILi64EEEEEENS_6half_tENS5_IJlSB_lEEESJ_SK_NS4_8TiledMMAINS4_8MMA_AtomIJNS4_4SM904GMMA25MMA_64x16x16_F32F16F16_SSILNSO_5MajorE0ELSQ_0ELNSO_7ScaleInE1ELSR_1EEEEEENS4_6LayoutINS5_IJNSA_ILi2EEESB_SB_EEENS5_IJSB_NSA_ILi0EEESX_EEEEENS5_IJNS4_10UnderscoreES10_S10_EEEEENS4_13SM90_TMA_LOADENS4_14ComposedLayoutINS4_7SwizzleILi3ELi4ELi3EEENS4_18smem_ptr_flag_bitsILi16EEENSU_INS5_IJNSA_ILi8EEESH_EEENS5_IJSH_SB_EEEEEEEvNS4_8identityES13_S1D_vS1E_EENS_8epilogue10collective6detail29Sm90TmaWarpSpecializedAdapterINS1H_15DefaultEpilogueISJ_SK_SK_NS1G_6thread17LinearCombinationISJ_Li1EffLNS1L_9ScaleType4KindE0ELNS_15FloatRoundStyleE2ESJ_EENS1_15EpilogueDefaultEEEEEvvEEEEvNT_6ParamsE)
        /*0280*/ 	.short	0x0210
        /*0282*/ 	.short	0x0470


	//----- nvinfo : EIATTR_SW_WAR
	.align		4
.L_43:
        /*0284*/ 	.byte	0x04, 0x36
        /*0286*/ 	.short	(.L_45 - .L_44)
.L_44:
        /*0288*/ 	.word	0x00000008
.L_45:


//--------------------- .nv.callgraph             --------------------------
	.section	.nv.callgraph,"",@"SHT_CUDA_CALLGRAPH"
	.align	4
	.sectionentsize	8
	.align		4
        /*0000*/ 	.word	0x00000000
	.align		4
        /*0004*/ 	.word	0xffffffff
	.align		4
        /*0008*/ 	.word	index@(_ZN7cutlass13device_kernelINS_4gemm6kernel13GemmUniversalIN4cute5tupleIJiiiiEEENS1_10collective13CollectiveMmaINS1_34MainloopSm90TmaGmmaWarpSpecializedILi4ENS5_IJNS4_1CILi1EEESB_SB_EEENS1_35KernelTmaWarpSpecializedCooperativeEEENS5_IJNSA_ILi256EEENSA_ILi112EEENSA_ILi64EEEEEENS_6half_tENS5_IJlSB_lEEESJ_SK_NS4_8TiledMMAINS4_8MMA_AtomIJNS4_4SM904GMMA25MMA_64x16x16_F32F16F16_SSILNSO_5MajorE0ELSQ_0ELNSO_7ScaleInE1ELSR_1EEEEEENS4_6LayoutINS5_IJNSA_ILi2EEESB_SB_EEENS5_IJSB_NSA_ILi0EEESX_EEEEENS5_IJNS4_10UnderscoreES10_S10_EEEEENS4_13SM90_TMA_LOADENS4_14ComposedLayoutINS4_7SwizzleILi3ELi4ELi3EEENS4_18smem_ptr_flag_bitsILi16EEENSU_INS5_IJNSA_ILi8EEESH_EEENS5_IJSH_SB_EEEEEEEvNS4_8identityES13_S1D_vS1E_EENS_8epilogue10collective6detail29Sm90TmaWarpSpecializedAdapterINS1H_15DefaultEpilogueISJ_SK_SK_NS1G_6thread17LinearCombinationISJ_Li1EffLNS1L_9ScaleType4KindE0ELNS_15FloatRoundStyleE2ESJ_EENS1_15EpilogueDefaultEEEEEvvEEEEvNT_6ParamsE)
	.align		4
        /*000c*/ 	.word	index@(__assertfail)
	.align		4
        /*0010*/ 	.word	0x00000000
	.align		4
        /*0014*/ 	.word	0xfffffffe
	.align		4
        /*0018*/ 	.word	0x00000000
	.align		4
        /*001c*/ 	.word	0xfffffffd
	.align		4
        /*0020*/ 	.word	0x00000000
	.align		4
        /*0024*/ 	.word	0xfffffffc


//--------------------- .nv.constant4             --------------------------
	.section	.nv.constant4,"a",@progbits
	.align	8
	.align		8
.nv.constant4:
        /*0000*/ 	.dword	__assertfail
	.align		8
        /*0008*/ 	.dword	__unnamed_1
	.align		8
        /*0010*/ 	.dword	_ZN39_INTERNAL_4a5d4908_4_k_cu_768f3f64_97944cuda3std3__45__cpo5beginE
	.align		8
        /*0018*/ 	.dword	_ZN39_INTERNAL_4a5d4908_4_k_cu_768f3f64_97944cuda3std3__45__cpo3endE
	.align		8
        /*0020*/ 	.dword	_ZN39_INTERNAL_4a5d4908_4_k_cu_768f3f64_97944cuda3std3__45__cpo6cbeginE
	.align		8
        /*0028*/ 	.dword	_ZN39_INTERNAL_4a5d4908_4_k_cu_768f3f64_97944cuda3std3__45__cpo4cendE
	.align		8
        /*0030*/ 	.dword	_ZN39_INTERNAL_4a5d4908_4_k_cu_768f3f64_97944cuda3std3__441_GLOBAL__N__4a5d4908_4_k_cu_768f3f64_97946ignoreE
	.align		8
        /*0038*/ 	.dword	_ZN39_INTERNAL_4a5d4908_4_k_cu_768f3f64_97944cuda3std3__419piecewise_constructE
	.align		8
        /*0040*/ 	.dword	_ZN39_INTERNAL_4a5d4908_4_k_cu_768f3f64_97944cuda3std3__48in_placeE
	.align		8
        /*0048*/ 	.dword	_ZN39_INTERNAL_4a5d4908_4_k_cu_768f3f64_97944cuda3std6ranges3__45__cpo4swapE
	.align		8
        /*0050*/ 	.dword	_ZN39_INTERNAL_4a5d4908_4_k_cu_768f3f64_97944cuda3std6ranges3__45__cpo9iter_moveE
	.align		8
        /*0058*/ 	.dword	_ZN39_INTERNAL_4a5d4908_4_k_cu_768f3f64_97944cute7productE
	.align		8
        /*0060*/ 	.dword	_ZN39_INTERNAL_4a5d4908_4_k_cu_768f3f64_97944cute1_E
	.align		8
        /*0068*/ 	.dword	$str$22
	.align		8
        /*0070*/ 	.dword	$str$23


//--------------------- .text._ZN7cutlass13device_kernelINS_4gemm6kernel13GemmUniversalIN4cute5tupleIJiiiiEEENS1_10collective13CollectiveMmaINS1_34MainloopSm90TmaGmmaWarpSpecializedILi4ENS5_IJNS4_1CILi1EEESB_SB_EEENS1_35KernelTmaWarpSpecializedCooperativeEEENS5_IJNSA_ILi256EEENSA_ILi112EEENSA_ILi64EEEEEENS_6half_tENS5_IJlSB_lEEESJ_SK_NS4_8TiledMMAINS4_8MMA_AtomIJNS4_4SM904GMMA25MMA_64x16x16_F32F16F16_SSILNSO_5MajorE0ELSQ_0ELNSO_7ScaleInE1ELSR_1EEEEEENS4_6LayoutINS5_IJNSA_ILi2EEESB_SB_EEENS5_IJSB_NSA_ILi0EEESX_EEEEENS5_IJNS4_10UnderscoreES10_S10_EEEEENS4_13SM90_TMA_LOADENS4_14ComposedLayoutINS4_7SwizzleILi3ELi4ELi3EEENS4_18smem_ptr_flag_bitsILi16EEENSU_INS5_IJNSA_ILi8EEESH_EEENS5_IJSH_SB_EEEEEEEvNS4_8identityES13_S1D_vS1E_EENS_8epilogue10collective6detail29Sm90TmaWarpSpecializedAdapterINS1H_15DefaultEpilogueISJ_SK_SK_NS1G_6thread17LinearCombinationISJ_Li1EffLNS1L_9ScaleType4KindE0ELNS_15FloatRoundStyleE2ESJ_EENS1_15EpilogueDefaultEEEEEvvEEEEvNT_6ParamsE --------------------------
	.section	.text._ZN7cutlass13device_kernelINS_4gemm6kernel13GemmUniversalIN4cute5tupleIJiiiiEEENS1_10collective13CollectiveMmaINS1_34MainloopSm90TmaGmmaWarpSpecializedILi4ENS5_IJNS4_1CILi1EEESB_SB_EEENS1_35KernelTmaWarpSpecializedCooperativeEEENS5_IJNSA_ILi256EEENSA_ILi112EEENSA_ILi64EEEEEENS_6half_tENS5_IJlSB_lEEESJ_SK_NS4_8TiledMMAINS4_8MMA_AtomIJNS4_4SM904GMMA25MMA_64x16x16_F32F16F16_SSILNSO_5MajorE0ELSQ_0ELNSO_7ScaleInE1ELSR_1EEEEEENS4_6LayoutINS5_IJNSA_ILi2EEESB_SB_EEENS5_IJSB_NSA_ILi0EEESX_EEEEENS5_IJNS4_10UnderscoreES10_S10_EEEEENS4_13SM90_TMA_LOADENS4_14ComposedLayoutINS4_7SwizzleILi3ELi4ELi3EEENS4_18smem_ptr_flag_bitsILi16EEENSU_INS5_IJNSA_ILi8EEESH_EEENS5_IJSH_SB_EEEEEEEvNS4_8identityES13_S1D_vS1E_EENS_8epilogue10collective6detail29Sm90TmaWarpSpecializedAdapterINS1H_15DefaultEpilogueISJ_SK_SK_NS1G_6thread17LinearCombinationISJ_Li1EffLNS1L_9ScaleType4KindE0ELNS_15FloatRoundStyleE2ESJ_EENS1_15EpilogueDefaultEEEEEvvEEEEvNT_6ParamsE,"ax",@progbits
	.align	128
.text._ZN7cutlass13device_kernelINS_4gemm6kernel13GemmUniversalIN4cute5tupleIJiiiiEEENS1_10collective13CollectiveMmaINS1_34MainloopSm90TmaGmmaWarpSpecializedILi4ENS5_IJNS4_1CILi1EEESB_SB_EEENS1_35KernelTmaWarpSpecializedCooperativeEEENS5_IJNSA_ILi256EEENSA_ILi112EEENSA_ILi64EEEEEENS_6half_tENS5_IJlSB_lEEESJ_SK_NS4_8TiledMMAINS4_8MMA_AtomIJNS4_4SM904GMMA25MMA_64x16x16_F32F16F16_SSILNSO_5MajorE0ELSQ_0ELNSO_7ScaleInE1ELSR_1EEEEEENS4_6LayoutINS5_IJNSA_ILi2EEESB_SB_EEENS5_IJSB_NSA_ILi0EEESX_EEEEENS5_IJNS4_10UnderscoreES10_S10_EEEEENS4_13SM90_TMA_LOADENS4_14ComposedLayoutINS4_7SwizzleILi3ELi4ELi3EEENS4_18smem_ptr_flag_bitsILi16EEENSU_INS5_IJNSA_ILi8EEESH_EEENS5_IJSH_SB_EEEEEEEvNS4_8identityES13_S1D_vS1E_EENS_8epilogue10collective6detail29Sm90TmaWarpSpecializedAdapterINS1H_15DefaultEpilogueISJ_SK_SK_NS1G_6thread17LinearCombinationISJ_Li1EffLNS1L_9ScaleType4KindE0ELNS_15FloatRoundStyleE2ESJ_EENS1_15EpilogueDefaultEEEEEvvEEEEvNT_6ParamsE:
        .type           _ZN7cutlass13device_kernelINS_4gemm6kernel13GemmUniversalIN4cute5tupleIJiiiiEEENS1_10collective13CollectiveMmaINS1_34MainloopSm90TmaGmmaWarpSpecializedILi4ENS5_IJNS4_1CILi1EEESB_SB_EEENS1_35KernelTmaWarpSpecializedCooperativeEEENS5_IJNSA_ILi256EEENSA_ILi112EEENSA_ILi64EEEEEENS_6half_tENS5_IJlSB_lEEESJ_SK_NS4_8TiledMMAINS4_8MMA_AtomIJNS4_4SM904GMMA25MMA_64x16x16_F32F16F16_SSILNSO_5MajorE0ELSQ_0ELNSO_7ScaleInE1ELSR_1EEEEEENS4_6LayoutINS5_IJNSA_ILi2EEESB_SB_EEENS5_IJSB_NSA_ILi0EEESX_EEEEENS5_IJNS4_10UnderscoreES10_S10_EEEEENS4_13SM90_TMA_LOADENS4_14ComposedLayoutINS4_7SwizzleILi3ELi4ELi3EEENS4_18smem_ptr_flag_bitsILi16EEENSU_INS5_IJNSA_ILi8EEESH_EEENS5_IJSH_SB_EEEEEEEvNS4_8identityES13_S1D_vS1E_EENS_8epilogue10collective6detail29Sm90TmaWarpSpecializedAdapterINS1H_15DefaultEpilogueISJ_SK_SK_NS1G_6thread17LinearCombinationISJ_Li1EffLNS1L_9ScaleType4KindE0ELNS_15FloatRoundStyleE2ESJ_EENS1_15EpilogueDefaultEEEEEvvEEEEvNT_6ParamsE,@function
        .size           _ZN7cutlass13device_kernelINS_4gemm6kernel13GemmUniversalIN4cute5tupleIJiiiiEEENS1_10collective13CollectiveMmaINS1_34MainloopSm90TmaGmmaWarpSpecializedILi4ENS5_IJNS4_1CILi1EEESB_SB_EEENS1_35KernelTmaWarpSpecializedCooperativeEEENS5_IJNSA_ILi256EEENSA_ILi112EEENSA_ILi64EEEEEENS_6half_tENS5_IJlSB_lEEESJ_SK_NS4_8TiledMMAINS4_8MMA_AtomIJNS4_4SM904GMMA25MMA_64x16x16_F32F16F16_SSILNSO_5MajorE0ELSQ_0ELNSO_7ScaleInE1ELSR_1EEEEEENS4_6LayoutINS5_IJNSA_ILi2EEESB_SB_EEENS5_IJSB_NSA_ILi0EEESX_EEEEENS5_IJNS4_10UnderscoreES10_S10_EEEEENS4_13SM90_TMA_LOADENS4_14ComposedLayoutINS4_7SwizzleILi3ELi4ELi3EEENS4_18smem_ptr_flag_bitsILi16EEENSU_INS5_IJNSA_ILi8EEESH_EEENS5_IJSH_SB_EEEEEEEvNS4_8identityES13_S1D_vS1E_EENS_8epilogue10collective6detail29Sm90TmaWarpSpecializedAdapterINS1H_15DefaultEpilogueISJ_SK_SK_NS1G_6thread17LinearCombinationISJ_Li1EffLNS1L_9ScaleType4KindE0ELNS_15FloatRoundStyleE2ESJ_EENS1_15EpilogueDefaultEEEEEvvEEEEvNT_6ParamsE,(.L_x_288 - _ZN7cutlass13device_kernelINS_4gemm6kernel13GemmUniversalIN4cute5tupleIJiiiiEEENS1_10collective13CollectiveMmaINS1_34MainloopSm90TmaGmmaWarpSpecializedILi4ENS5_IJNS4_1CILi1EEESB_SB_EEENS1_35KernelTmaWarpSpecializedCooperativeEEENS5_IJNSA_ILi256EEENSA_ILi112EEENSA_ILi64EEEEEENS_6half_tENS5_IJlSB_lEEESJ_SK_NS4_8TiledMMAINS4_8MMA_AtomIJNS4_4SM904GMMA25MMA_64x16x16_F32F16F16_SSILNSO_5MajorE0ELSQ_0ELNSO_7ScaleInE1ELSR_1EEEEEENS4_6LayoutINS5_IJNSA_ILi2EEESB_SB_EEENS5_IJSB_NSA_ILi0EEESX_EEEEENS5_IJNS4_10UnderscoreES10_S10_EEEEENS4_13SM90_TMA_LOADENS4_14ComposedLayoutINS4_7SwizzleILi3ELi4ELi3EEENS4_18smem_ptr_flag_bitsILi16EEENSU_INS5_IJNSA_ILi8EEESH_EEENS5_IJSH_SB_EEEEEEEvNS4_8identityES13_S1D_vS1E_EENS_8epilogue10collective6detail29Sm90TmaWarpSpecializedAdapterINS1H_15DefaultEpilogueISJ_SK_SK_NS1G_6thread17LinearCombinationISJ_Li1EffLNS1L_9ScaleType4KindE0ELNS_15FloatRoundStyleE2ESJ_EENS1_15EpilogueDefaultEEEEEvvEEEEvNT_6ParamsE)
        .other          _ZN7cutlass13device_kernelINS_4gemm6kernel13GemmUniversalIN4cute5tupleIJiiiiEEENS1_10collective13CollectiveMmaINS1_34MainloopSm90TmaGmmaWarpSpecializedILi4ENS5_IJNS4_1CILi1EEESB_SB_EEENS1_35KernelTmaWarpSpecializedCooperativeEEENS5_IJNSA_ILi256EEENSA_ILi112EEENSA_ILi64EEEEEENS_6half_tENS5_IJlSB_lEEESJ_SK_NS4_8TiledMMAINS4_8MMA_AtomIJNS4_4SM904GMMA25MMA_64x16x16_F32F16F16_SSILNSO_5MajorE0ELSQ_0ELNSO_7ScaleInE1ELSR_1EEEEEENS4_6LayoutINS5_IJNSA_ILi2EEESB_SB_EEENS5_IJSB_NSA_ILi0EEESX_EEEEENS5_IJNS4_10UnderscoreES10_S10_EEEEENS4_13SM90_TMA_LOADENS4_14ComposedLayoutINS4_7SwizzleILi3ELi4ELi3EEENS4_18smem_ptr_flag_bitsILi16EEENSU_INS5_IJNSA_ILi8EEESH_EEENS5_IJSH_SB_EEEEEEEvNS4_8identityES13_S1D_vS1E_EENS_8epilogue10collective6detail29Sm90TmaWarpSpecializedAdapterINS1H_15DefaultEpilogueISJ_SK_SK_NS1G_6thread17LinearCombinationISJ_Li1EffLNS1L_9ScaleType4KindE0ELNS_15FloatRoundStyleE2ESJ_EENS1_15EpilogueDefaultEEEEEvvEEEEvNT_6ParamsE,@"STO_CUDA_ENTRY STV_DEFAULT"
_ZN7cutlass13device_kernelINS_4gemm6kernel13GemmUniversalIN4cute5tupleIJiiiiEEENS1_10collective13CollectiveMmaINS1_34MainloopSm90TmaGmmaWarpSpecializedILi4ENS5_IJNS4_1CILi1EEESB_SB_EEENS1_35KernelTmaWarpSpecializedCooperativeEEENS5_IJNSA_ILi256EEENSA_ILi112EEENSA_ILi64EEEEEENS_6half_tENS5_IJlSB_lEEESJ_SK_NS4_8TiledMMAINS4_8MMA_AtomIJNS4_4SM904GMMA25MMA_64x16x16_F32F16F16_SSILNSO_5MajorE0ELSQ_0ELNSO_7ScaleInE1ELSR_1EEEEEENS4_6LayoutINS5_IJNSA_ILi2EEESB_SB_EEENS5_IJSB_NSA_ILi0EEESX_EEEEENS5_IJNS4_10UnderscoreES10_S10_EEEEENS4_13SM90_TMA_LOADENS4_14ComposedLayoutINS4_7SwizzleILi3ELi4ELi3EEENS4_18smem_ptr_flag_bitsILi16EEENSU_INS5_IJNSA_ILi8EEESH_EEENS5_IJSH_SB_EEEEEEEvNS4_8identityES13_S1D_vS1E_EENS_8epilogue10collective6detail29Sm90TmaWarpSpecializedAdapterINS1H_15DefaultEpilogueISJ_SK_SK_NS1G_6thread17LinearCombinationISJ_Li1EffLNS1L_9ScaleType4KindE0ELNS_15FloatRoundStyleE2ESJ_EENS1_15EpilogueDefaultEEEEEvvEEEEvNT_6ParamsE:
[----:B------:R-:W0:Y:S01]  /*0000*/  LDC R1, c[0x0][0x28] ;  /* 0x00000a00ff017b82 */ /* 0x000e220000000800 */
[----:B------:R-:W1:Y:S01]  /*0010*/  S2R R18, SR_TID.X ;  /* 0x0000000000127919 */ /* 0x000e620000002100 */
[----:B------:R-:W-:Y:S01]  /*0020*/  ELECT P0, URZ, PT ;  /* 0x00000000003f782f */ /* 0x000fe20003800000 */
[----:B------:R-:W-:Y:S01]  /*0030*/  BSSY B0, `(.L_x_0) ;  /* 0x000000f000007945 */ /* 0x000fe20003800000 */
[--C-:B-1----:R-:W-:Y:S02]  /*0040*/  SHF.R.U32.HI R0, RZ, 0x5, R18.reuse ;  /* 0x00000005ff007819 */ /* 0x102fe40000011612 */
[----:B------:R-:W-:-:S03]  /*0050*/  SHF.R.U32.HI R22, RZ, 0x7, R18 ;  /* 0x00000007ff167819 */ /* 0x000fc60000011612 */
[----:B------:R-:W1:Y:S04]  /*0060*/  SHFL.IDX PT, R5, R0, RZ, 0x1f ;  /* 0x00001fff00057589 */ /* 0x000e6800000e0000 */
[----:B------:R2:W3:Y:S01]  /*0070*/  SHFL.IDX PT, R8, R22, RZ, 0x1f ;  /* 0x00001fff16087589 */ /* 0x0004e200000e0000 */
[----:B-1----:R-:W-:-:S13]  /*0080*/  ISETP.NE.OR P0, PT, R5, RZ, !P0 ;  /* 0x000000ff0500720c */ /* 0x002fda0004705670 */
[----:B0-23--:R-:W-:Y:S05]  /*0090*/  @P0 BRA `(.L_x_1) ;  /* 0x0000000000200947 */ /* 0x00dfea0003800000 */
[----:B------:R-:W-:Y:S02]  /*00a0*/  ULDC.64 UR4, c[0x0][0x198] ;  /* 0x0000660000047ab9 */ /* 0x000fe40000000a00 */
[----:B------:R-:W-:Y:S02]  /*00b0*/  UIADD3 UR6, UP0, UR4, 0xf0, URZ ;  /* 0x000000f004067890 */ /* 0x000fe4000ff1e03f */
[----:B------:R-:W-:Y:S02]  /*00c0*/  UIADD3 UR4, UP1, UR4, 0x1f0, URZ ;  /* 0x000001f004047890 */ /* 0x000fe4000ff3e03f */
[----:B------:R-:W-:Y:S02]  /*00d0*/  UIADD3.X UR7, URZ, UR5, URZ, UP0, !UPT ;  /* 0x000000053f077290 */ /* 0x000fe400087fe43f */
[----:B------:R-:W-:-:S07]  /*00e0*/  UIADD3.X UR5, URZ, UR5, URZ, UP1, !UPT ;  /* 0x000000053f057290 */ /* 0x000fce0008ffe43f */
[----:B------:R0:W-:Y:S02]  /*00f0*/  UTMACCTL.PF [UR6] ;  /* 0x00000000060079b9 */ /* 0x0001e40008040000 */
[----:B------:R0:W-:Y:S02]  /*0100*/  UTMACCTL.PF [UR4] ;  /* 0x00000000040079b9 */ /* 0x0001e40008040000 */
[----:B0-----:R-:W-:Y:S01]  /*0110*/  NOP ;  /* 0x0000000000007918 */ /* 0x001fe20000000000 */
.L_x_1:
[----:B------:R-:W-:Y:S05]  /*0120*/  BSYNC B0 ;  /* 0x0000000000007941 */ /* 0x000fea0003800000 */
.L_x_0:
[----:B------:R-:W0:Y:S02]  /*0130*/  SHFL.IDX PT, R2, R0, RZ, 0x1f ;  /* 0x00001fff00027589 */ /* 0x000e2400000e0000 */
[----:B0-----:R-:W-:-:S13]  /*0140*/  ISETP.NE.AND P0, PT, R2, RZ, PT ;  /* 0x000000ff0200720c */ /* 0x001fda0003f05270 */
[----:B------:R-:W-:Y:S05]  /*0150*/  @P0 BRA `(.L_x_2) ;  /* 0x0000000000580947 */ /* 0x000fea0003800000 */
[----:B------:R-:W0:Y:S01]  /*0160*/  S2UR UR8, SR_CgaCtaId ;  /* 0x00000000000879c3 */ /* 0x000e220000008800 */
[----:B------:R-:W-:Y:S01]  /*0170*/  UMOV UR4, 0x400 ;  /* 0x0000040000047882 */ /* 0x000fe20000000000 */
[----:B------:R-:W-:Y:S01]  /*0180*/  UMOV UR5, 0x1 ;  /* 0x0000000100057882 */ /* 0x000fe20000000000 */
[----:B------:R-:W-:Y:S01]  /*0190*/  UMOV UR6, 0x100 ;  /* 0x0000010000067882 */ /* 0x000fe20000000000 */
[----:B------:R-:W-:Y:S01]  /*01a0*/  ELECT P0, URZ, PT ;  /* 0x00000000003f782f */ /* 0x000fe20003800000 */
[----:B------:R-:W-:-:S04]  /*01b0*/  UIADD3 UR6, -UR6, 0x100000, URZ ;  /* 0x0010000006067890 */ /* 0x000fc8000fffe13f */
[----:B------:R-:W-:Y:S02]  /*01c0*/  USHF.L.U32 UR7, UR6, 0xb, URZ ;  /* 0x0000000b06077899 */ /* 0x000fe4000800063f */
[----:B------:R-:W-:Y:S02]  /*01d0*/  USHF.L.U32 UR6, UR6, 0x1, URZ ;  /* 0x0000000106067899 */ /* 0x000fe4000800063f */
[----:B0-----:R-:W-:Y:S02]  /*01e0*/  ULEA UR8, UR8, UR4, 0x18 ;  /* 0x0000000408087291 */ /* 0x001fe4000f8ec03f */
[----:B------:R-:W-:-:S04]  /*01f0*/  UIADD3 UR4, -UR5, 0x100000, URZ ;  /* 0x0010000005047890 */ /* 0x000fc8000fffe13f */
[----:B------:R-:W-:Y:S02]  /*0200*/  USHF.L.U32 UR5, UR4, 0xb, URZ ;  /* 0x0000000b04057899 */ /* 0x000fe4000800063f */
[----:B------:R-:W-:Y:S01]  /*0210*/  USHF.L.U32 UR4, UR4, 0x1, URZ ;  /* 0x0000000104047899 */ /* 0x000fe2000800063f */
[----:B------:R-:W0:Y:S11]  /*0220*/  FENCE.VIEW.ASYNC.S ;  /* 0x00000000000073c6 */ /* 0x000e360000000000 */
[----:B0-----:R0:W1:Y:S01]  /*0230*/  SYNCS.EXCH.64 URZ, [UR8], UR4 ;  /* 0x00000004083f75b2 */ /* 0x0010620008000100 */
[----:B------:R0:W2:Y:S01]  /*0240*/  SYNCS.EXCH.64 URZ, [UR8+0x20], UR6 ;  /* 0x00002006083f75b2 */ /* 0x0000a20008000100 */
[----:B------:R0:W3:Y:S01]  /*0250*/  SYNCS.EXCH.64 URZ, [UR8+0x8], UR4 ;  /* 0x00000804083f75b2 */ /* 0x0000e20008000100 */
[----:B------:R0:W4:Y:S01]  /*0260*/  SYNCS.EXCH.64 URZ, [UR8+0x28], UR6 ;  /* 0x00002806083f75b2 */ /* 0x0001220008000100 */
[----:B------:R0:W0:Y:S01]  /*0270*/  SYNCS.EXCH.64 URZ, [UR8+0x10], UR4 ;  /* 0x00001004083f75b2 */ /* 0x0000220008000100 */
[----:B------:R0:W0:Y:S01]  /*0280*/  SYNCS.EXCH.64 URZ, [UR8+0x30], UR6 ;  /* 0x00003006083f75b2 */ /* 0x0000220008000100 */
[----:B------:R0:W0:Y:S01]  /*0290*/  SYNCS.EXCH.64 URZ, [UR8+0x18], UR4 ;  /* 0x00001804083f75b2 */ /* 0x0000220008000100 */
[----:B------:R0:W0:Y:S01]  /*02a0*/  SYNCS.EXCH.64 URZ, [UR8+0x38], UR6 ;  /* 0x00003806083f75b2 */ /* 0x0000220008000100 */
[----:B------:R-:W-:Y:S01]  /*02b0*/  NOP ;  /* 0x0000000000007918 */ /* 0x000fe20000000000 */
.L_x_2:
[----:B------:R-:W5:Y:S01]  /*02c0*/  SHFL.IDX PT, R0, R0, RZ, 0x1f ;  /* 0x00001fff00007589 */ /* 0x000f6200000e0000 */
[----:B------:R-:W-:Y:S01]  /*02d0*/  ELECT P0, URZ, PT ;  /* 0x00000000003f782f */ /* 0x000fe20003800000 */
[----:B------:R-:W1:Y:S01]  /*02e0*/  LDC R2, c[0x0][0x65c] ;  /* 0x00019700ff027b82 */ /* 0x000e620000000800 */
[----:B------:R-:W-:Y:S01]  /*02f0*/  SHF.R.S32.HI R6, RZ, 0x1f, R5 ;  /* 0x0000001fff067819 */ /* 0x000fe20000011405 */
[----:B------:R-:W2:Y:S01]  /*0300*/  S2R R3, SR_CTAID.Y ;  /* 0x0000000000037919 */ /* 0x000ea20000002600 */
[----:B0-----:R-:W-:Y:S01]  /*0310*/  UMOV UR4, 0x20 ;  /* 0x0000002000047882 */ /* 0x001fe20000000000 */
[----:B------:R-:W-:Y:S01]  /*0320*/  ISETP.NE.AND P2, PT, R8, RZ, PT ;  /* 0x000000ff0800720c */ /* 0x000fe20003f45270 */
[----:B------:R-:W-:Y:S01]  /*0330*/  NOP ;  /* 0x0000000000007918 */ /* 0x000fe20000000000 */
[----:B------:R-:W0:Y:S01]  /*0340*/  S2R R4, SR_CTAID.X ;  /* 0x0000000000047919 */ /* 0x000e220000002500 */
[----:B------:R-:W-:Y:S01]  /*0350*/  LEA.HI R6, R6, R5, RZ, 0x2 ;  /* 0x0000000506067211 */ /* 0x000fe200078f10ff */
[----:B------:R-:W-:Y:S01]  /*0360*/  NOP ;  /* 0x0000000000007918 */ /* 0x000fe20000000000 */
[----:B-----5:R-:W-:-:S02]  /*0370*/  ISETP.NE.OR P0, PT, R0, RZ, !P0 ;  /* 0x000000ff0000720c */ /* 0x020fc40004705670 */
[----:B-1----:R-:W-:-:S04]  /*0380*/  ISETP.NE.AND P3, PT, R2, 0x1, PT ;  /* 0x000000010200780c */ /* 0x002fc80003f65270 */
[----:B------:R-:W-:Y:S02]  /*0390*/  P2R R0, PR, RZ, 0x8 ;  /* 0x00000008ff007803 */ /* 0x000fe40000000000 */
[----:B------:R-:W-:-:S05]  /*03a0*/  LOP3.LUT R0, R6, 0xfffffffc, RZ, 0xc0, !PT ;  /* 0xfffffffc06007812 */ /* 0x000fca00078ec0ff */
[----:B------:R-:W-:Y:S01]  /*03b0*/  VOTEU.ALL UP0, P0 ;  /* 0x00000000003f7886 */ /* 0x000fe20000000000 */
[----:B------:R-:W-:Y:S01]  /*03c0*/  IMAD.IADD R0, R5, 0x1, -R0 ;  /* 0x0000000105007824 */ /* 0x000fe200078e0a00 */
[----:B------:R-:W0:Y:S01]  /*03d0*/  @P3 LDC R17, c[0x0][0x10] ;  /* 0x00000400ff113b82 */ /* 0x000e220000000800 */
[----:B------:R-:W-:Y:S01]  /*03e0*/  VOTEU.ALL UP1, P0 ;  /* 0x00000000003f7886 */ /* 0x000fe20000020000 */
[----:B--2---:R-:W-:Y:S01]  /*03f0*/  @P3 IMAD.MOV.U32 R6, RZ, RZ, R3 ;  /* 0x000000ffff063224 */ /* 0x004fe200078e0003 */
[----:B------:R-:W-:Y:S01]  /*0400*/  @!UP0 UMOV UR6, 0x400 ;  /* 0x0000040000068882 */ /* 0x000fe20000000000 */
[----:B------:R-:W-:-:S04]  /*0410*/  @!UP0 UIADD3 UR4, -UR4, 0x100000, URZ ;  /* 0x0010000004048890 */ /* 0x000fc8000fffe13f */
[----:B------:R-:W-:Y:S02]  /*0420*/  @!UP0 USHF.L.U32 UR5, UR4, 0xb, URZ ;  /* 0x0000000b04058899 */ /* 0x000fe4000800063f */
[----:B------:R-:W-:Y:S01]  /*0430*/  @!UP0 USHF.L.U32 UR4, UR4, 0x1, URZ ;  /* 0x0000000104048899 */ /* 0x000fe2000800063f */
[----:B------:R-:W-:Y:S02]  /*0440*/  @P3 IMAD.MOV.U32 R7, RZ, RZ, RZ ;  /* 0x000000ffff073224 */ /* 0x000fe400078e00ff */
[----:B------:R-:W-:Y:S01]  /*0450*/  IMAD.MOV.U32 R5, RZ, RZ, RZ ;  /* 0x000000ffff057224 */ /* 0x000fe200078e00ff */
[----:B------:R-:W1:Y:S01]  /*0460*/  @!UP0 S2UR UR7, SR_CgaCtaId ;  /* 0x00000000000789c3 */ /* 0x000e620000008800 */
[----:B------:R-:W-:-:S07]  /*0470*/  @P3 IMAD.MOV.U32 R11, RZ, RZ, RZ ;  /* 0x000000ffff0b3224 */ /* 0x000fce00078e00ff */
[----:B------:R-:W2:Y:S01]  /*0480*/  @!P3 LDC R9, c[0x0][0xc] ;  /* 0x00000300ff09bb82 */ /* 0x000ea20000000800 */
[----:B0-----:R-:W-:-:S04]  /*0490*/  @P3 IMAD.WIDE.U32 R16, R4, R17, R6 ;  /* 0x0000001104103225 */ /* 0x001fc800078e0006 */
[----:B------:R-:W-:Y:S01]  /*04a0*/  @P3 IMAD.IADD R17, R17, 0x1, R11 ;  /* 0x0000000111113824 */ /* 0x000fe200078e020b */
[----:B-1----:R-:W-:Y:S01]  /*04b0*/  @!UP0 ULEA UR6, UR7, UR6, 0x18 ;  /* 0x0000000607068291 */ /* 0x002fe2000f8ec03f */
[----:B------:R-:W-:Y:S01]  /*04c0*/  VOTEU.ALL UP0, P0 ;  /* 0x00000000003f7886 */ /* 0x000fe20000000000 */
[----:B------:R-:W-:-:S04]  /*04d0*/  ISETP.NE.AND P0, PT, R0, 0x3, PT ;  /* 0x000000030000780c */ /* 0x000fc80003f05270 */
[----:B------:R-:W-:Y:S01]  /*04e0*/  ISETP.EQ.OR P0, PT, R0, RZ, !P0 ;  /* 0x000000ff0000720c */ /* 0x000fe20004702670 */
[----:B--2---:R-:W-:-:S03]  /*04f0*/  @!P3 IMAD.WIDE.U32 R6, R9, R3, R4 ;  /* 0x000000030906b225 */ /* 0x004fc600078e0004 */
[C---:B------:R-:W-:Y:S01]  /*0500*/  ISETP.EQ.AND P0, PT, R8.reuse, RZ, P0 ;  /* 0x000000ff0800720c */ /* 0x040fe20000702270 */
[----:B------:R-:W-:Y:S01]  /*0510*/  VIADD R8, R8, 0xffffffff ;  /* 0xffffffff08087836 */ /* 0x000fe20000000000 */
[----:B------:R-:W0:Y:S02]  /*0520*/  FENCE.VIEW.ASYNC.S ;  /* 0x00000000000073c6 */ /* 0x000e240000000000 */
[----:B0-----:R0:W3:Y:S01]  /*0530*/  @!UP0 SYNCS.EXCH.64 URZ, [UR6+0x50], UR4 ;  /* 0x00005004063f85b2 */ /* 0x0010e20008000100 */
[----:B------:R-:W-:Y:S01]  /*0540*/  @!P3 IMAD.MOV.U32 R16, RZ, RZ, R6 ;  /* 0x000000ffff10b224 */ /* 0x000fe200078e0006 */
[----:B------:R-:W-:Y:S01]  /*0550*/  SEL R19, RZ, 0x1, !P0 ;  /* 0x00000001ff137807 */ /* 0x000fe20004000000 */
[----:B------:R-:W-:Y:S01]  /*0560*/  @!P3 IMAD.MOV.U32 R17, RZ, RZ, R7 ;  /* 0x000000ffff11b224 */ /* 0x000fe200078e0007 */
[----:B------:R-:W-:-:S04]  /*0570*/  ISETP.GE.U32.AND P1, PT, R8, 0x2, PT ;  /* 0x000000020800780c */ /* 0x000fc80003f26070 */
[----:B------:R-:W-:Y:S01]  /*0580*/  SEL R19, R19, 0x2, P1 ;  /* 0x0000000213137807 */ /* 0x000fe20000800000 */
[----:B------:R0:W3:Y:S01]  /*0590*/  @!UP1 SYNCS.EXCH.64 URZ, [UR6+0x58], UR4 ;  /* 0x00005804063f95b2 */ /* 0x0000e20008000100 */
[----:B------:R-:W-:Y:S01]  /*05a0*/  NOP ;  /* 0x0000000000007918 */ /* 0x000fe20000000000 */
[----:B---34-:R-:W-:Y:S06]  /*05b0*/  BAR.SYNC.DEFER_BLOCKING 0x0 ;  /* 0x0000000000007b1d */ /* 0x018fec0000010000 */
[----:B------:R-:W-:Y:S05]  /*05c0*/  @!P2 BRA `(.L_x_3) ;  /* 0x000000b0007ca947 */ /* 0x000fea0003800000 */
[----:B------:R-:W-:-:S13]  /*05d0*/  ISETP.GT.U32.AND P0, PT, R8, 0x1, PT ;  /* 0x000000010800780c */ /* 0x000fda0003f04070 */
[----:B0-----:R-:W-:Y:S05]  /*05e0*/  @P0 EXIT ;  /* 0x000000000000094d */ /* 0x001fea0003800000 */
[----:B------:R-:W-:Y:S01]  /*05f0*/  ULDC.64 UR4, c[0x0][0x650] ;  /* 0x0001940000047ab9 */ /* 0x000fe20000000a00 */
[----:B------:R-:W-:Y:S01]  /*0600*/  PRMT R0, RZ, 0x7610, R0 ;  /* 0x00007610ff007816 */ /* 0x000fe20000000000 */
[----:B------:R-:W-:Y:S01]  /*0610*/  IMAD.MOV.U32 R139, RZ, RZ, -0x1 ;  /* 0xffffffffff8b7424 */ /* 0x000fe200078e00ff */
[----:B------:R-:W-:Y:S01]  /*0620*/  ISETP.GE.U32.AND P0, PT, R16, UR4, PT ;  /* 0x0000000410007c0c */ /* 0x000fe2000bf06070 */
[----:B------:R-:W-:Y:S02]  /*0630*/  IMAD.MOV.U32 R138, RZ, RZ, -0x1 ;  /* 0xffffffffff8a7424 */ /* 0x000fe400078e00ff */
[----:B------:R-:W-:Y:S01]  /*0640*/  IMAD.MOV.U32 R23, RZ, RZ, -0x1 ;  /* 0xffffffffff177424 */ /* 0x000fe200078e00ff */
[----:B------:R-:W-:-:S13]  /*0650*/  ISETP.GE.U32.AND.EX P0, PT, R17, UR5, PT, P0 ;  /* 0x0000000511007c0c */ /* 0x000fda000bf06100 */
[----:B------:R-:W-:Y:S05]  /*0660*/  @P0 BRA `(.L_x_4) ;  /* 0x0000000400540947 */ /* 0x000fea0003800000 */
[----:B------:R-:W0:Y:S01]  /*0670*/  LDC.64 R14, c[0x0][0x628] ;  /* 0x00018a00ff0e7b82 */ /* 0x000e220000000a00 */
[----:B------:R-:W-:Y:S02]  /*0680*/  IMAD.MOV.U32 R6, RZ, RZ, R16 ;  /* 0x000000ffff067224 */ /* 0x000fe400078e0010 */
[----:B------:R-:W-:-:S05]  /*0690*/  IMAD.MOV.U32 R7, RZ, RZ, R17 ;  /* 0x000000ffff077224 */ /* 0x000fca00078e0011 */
[----:B------:R-:W1:Y:S08]  /*06a0*/  LDC R0, c[0x0][0x630] ;  /* 0x00018c00ff007b82 */ /* 0x000e700000000800 */
[----:B------:R-:W2:Y:S01]  /*06b0*/  LDC.64 R20, c[0x0][0x620] ;  /* 0x00018800ff147b82 */ /* 0x000ea20000000a00 */
[----:B0-----:R-:W-:-:S04]  /*06c0*/  ISETP.NE.U32.AND P0, PT, R14, RZ, PT ;  /* 0x000000ff0e00720c */ /* 0x001fc80003f05070 */
[----:B------:R-:W-:-:S13]  /*06d0*/  ISETP.NE.AND.EX P0, PT, R15, RZ, PT, P0 ;  /* 0x000000ff0f00720c */ /* 0x000fda0003f05300 */
[----:B-12---:R-:W-:Y:S05]  /*06e0*/  @!P0 BRA `(.L_x_5) ;  /* 0x0000000000288947 */ /* 0x006fea0003800000 */
[----:B------:R-:W0:Y:S02]  /*06f0*/  LDC R11, c[0x0][0x634] ;  /* 0x00018d00ff0b7b82 */ /* 0x000e240000000800 */
[----:B0-----:R-:W-:-:S05]  /*0700*/  IADD3 R11, P0, R16, R11, RZ ;  /* 0x0000000b100b7210 */ /* 0x001fca0007f1e0ff */
[----:B------:R-:W-:-:S04]  /*0710*/  IMAD.X R13, RZ, RZ, R17, P0 ;  /* 0x000000ffff0d7224 */ /* 0x000fc800000e0611 */
[----:B------:R-:W-:-:S04]  /*0720*/  IMAD.WIDE.U32 R6, R13, R14, RZ ;  /* 0x0000000e0d067225 */ /* 0x000fc800078e00ff */
[----:B------:R-:W-:-:S04]  /*0730*/  IMAD.WIDE.U32 R8, P0, R11, R15, R6 ;  /* 0x0000000f0b087225 */ /* 0x000fc80007800006 */
[----:B------:R-:W-:-:S04]  /*0740*/  IMAD.WIDE.U32 R6, R11, R14, RZ ;  /* 0x0000000e0b067225 */ /* 0x000fc800078e00ff */
[----:B------:R-:W-:Y:S01]  /*0750*/  IMAD.X R11, RZ, RZ, RZ, P0 ;  /* 0x000000ffff0b7224 */ /* 0x000fe200000e06ff */
[----:B------:R-:W-:Y:S01]  /*0760*/  IADD3 RZ, P0, R7, R8, RZ ;  /* 0x0000000807ff7210 */ /* 0x000fe20007f1e0ff */
[----:B------:R-:W-:-:S04]  /*0770*/  IMAD.MOV.U32 R10, RZ, RZ, R9 ;  /* 0x000000ffff0a7224 */ /* 0x000fc800078e0009 */
[----:B------:R-:W-:-:S08]  /*0780*/  IMAD.WIDE.U32.X R6, R13, R15, R10, P0 ;  /* 0x0000000f0d067225 */ /* 0x000fd000000e040a */
.L_x_5:
[-CC-:B------:R-:W-:Y:S01]  /*0790*/  SHF.R.U64 R23, R6, R0.reuse, R7.reuse ;  /* 0x0000000006177219 */ /* 0x180fe20000001207 */
[----:B------:R-:W0:Y:S01]  /*07a0*/  LDC R10, c[0x0][0x618] ;  /* 0x00018600ff0a7b82 */ /* 0x000e220000000800 */
[----:B------:R-:W-:Y:S01]  /*07b0*/  SHF.R.U32.HI R5, RZ, R0, R7 ;  /* 0x00000000ff057219 */ /* 0x000fe20000011607 */
[----:B------:R-:W-:Y:S01]  /*07c0*/  ULDC UR4, c[0x0][0x150] ;  /* 0x0000540000047ab9 */ /* 0x000fe20000000800 */
[----:B------:R-:W-:Y:S02]  /*07d0*/  IADD3 R9, P0, RZ, -R23, RZ ;  /* 0x80000017ff097210 */ /* 0x000fe40007f1e0ff */
[----:B------:R-:W-:-:S03]  /*07e0*/  I2FP.F32.U32 R0, R4 ;  /* 0x0000000400007245 */ /* 0x000fc60000201000 */
[----:B------:R-:W1:Y:S01]  /*07f0*/  LDC.64 R28, c[0x0][0x640] ;  /* 0x00019000ff1c7b82 */ /* 0x000e620000000a00 */
[----:B------:R-:W-:Y:S02]  /*0800*/  IMAD.X R11, RZ, RZ, ~R5, P0 ;  /* 0x000000ffff0b7224 */ /* 0x000fe400000e0e05 */
[----:B------:R-:W-:Y:S01]  /*0810*/  FMUL R0, R0, UR4 ;  /* 0x0000000400007c20 */ /* 0x000fe20008400000 */
[----:B------:R-:W-:Y:S01]  /*0820*/  IMAD.WIDE.U32 R6, R9, R20, R16 ;  /* 0x0000001409067225 */ /* 0x000fe200078e0010 */
[----:B------:R-:W-:-:S03]  /*0830*/  ULDC UR4, c[0x0][0x154] ;  /* 0x0000550000047ab9 */ /* 0x000fc60000000800 */
[----:B------:R-:W-:Y:S01]  /*0840*/  IMAD R8, R11, R20, RZ ;  /* 0x000000140b087224 */ /* 0x000fe200078e02ff */
[----:B------:R-:W2:Y:S01]  /*0850*/  LDC R5, c[0x0][0x144] ;  /* 0x00005100ff057b82 */ /* 0x000ea20000000800 */
[----:B------:R-:W3:Y:S02]  /*0860*/  F2I.U32.TRUNC.NTZ R0, R0 ;  /* 0x0000000000007305 */ /* 0x000ee4000020f000 */
[----:B------:R-:W-:-:S04]  /*0870*/  IMAD R9, R9, R21, R8 ;  /* 0x0000001509097224 */ /* 0x000fc800078e0208 */
[----:B------:R-:W-:Y:S01]  /*0880*/  IMAD.IADD R7, R7, 0x1, R9 ;  /* 0x0000000107077824 */ /* 0x000fe200078e0209 */
[----:B------:R-:W4:Y:S01]  /*0890*/  LDC R12, c[0x0][0x608] ;  /* 0x00018200ff0c7b82 */ /* 0x000f220000000800 */
[----:B------:R-:W-:-:S03]  /*08a0*/  IMAD.MOV.U32 R9, RZ, RZ, -0x1 ;  /* 0xffffffffff097424 */ /* 0x000fc600078e00ff */
[-CC-:B0-----:R-:W-:Y:S02]  /*08b0*/  SHF.R.U64 R20, R6, R10.reuse, R7.reuse ;  /* 0x0000000a06147219 */ /* 0x181fe40000001207 */
[----:B------:R-:W-:Y:S02]  /*08c0*/  I2FP.F32.U32 R6, R3 ;  /* 0x0000000300067245 */ /* 0x000fe40000201000 */
[----:B------:R-:W0:Y:S01]  /*08d0*/  LDC R26, c[0x0][0x658] ;  /* 0x00019600ff1a7b82 */ /* 0x000e220000000800 */
[----:B-1----:R-:W-:Y:S01]  /*08e0*/  ISETP.NE.U32.AND P0, PT, R28, RZ, PT ;  /* 0x000000ff1c00720c */ /* 0x002fe20003f05070 */
[----:B---3--:R-:W-:Y:S01]  /*08f0*/  IMAD.MOV R8, RZ, RZ, -R0 ;  /* 0x000000ffff087224 */ /* 0x008fe200078e0a00 */
[----:B------:R-:W-:Y:S01]  /*0900*/  SHF.R.U32.HI R7, RZ, R10, R7 ;  /* 0x0000000aff077219 */ /* 0x000fe20000011607 */
[----:B------:R-:W-:Y:S01]  /*0910*/  FMUL R6, R6, UR4 ;  /* 0x0000000406067c20 */ /* 0x000fe20008400000 */
[----:B------:R-:W-:-:S03]  /*0920*/  ISETP.NE.AND.EX P0, PT, R29, RZ, PT, P0 ;  /* 0x000000ff1d00720c */ /* 0x000fc60003f05300 */
[----:B------:R-:W1:Y:S01]  /*0930*/  LDC R14, c[0x0][0x148] ;  /* 0x00005200ff0e7b82 */ /* 0x000e620000000800 */
[----:B--2---:R-:W-:-:S07]  /*0940*/  IMAD R0, R5, R8, R4 ;  /* 0x0000000805007224 */ /* 0x004fce00078e0204 */
[----:B------:R-:W2:Y:S01]  /*0950*/  LDC R24, c[0x0][0x600] ;  /* 0x00018000ff187b82 */ /* 0x000ea20000000800 */
[-CC-:B----4-:R-:W-:Y:S02]  /*0960*/  SHF.R.U64 R30, R20, R12.reuse, R7.reuse ;  /* 0x0000000c141e7219 */ /* 0x190fe40000001207 */
[----:B------:R-:W-:Y:S01]  /*0970*/  SHF.R.U32.HI R5, RZ, R12, R7 ;  /* 0x0000000cff057219 */ /* 0x000fe20000011607 */
[----:B------:R-:W-:Y:S01]  /*0980*/  IMAD.MOV.U32 R7, RZ, RZ, 0x1 ;  /* 0x00000001ff077424 */ /* 0x000fe200078e00ff */
[----:B------:R3:W4:Y:S03]  /*0990*/  F2I.U32.TRUNC.NTZ R12, R6 ;  /* 0x00000006000c7305 */ /* 0x000726000020f000 */
[----:B------:R-:W1:Y:S01]  /*09a0*/  LDC R15, c[0x0][0x648] ;  /* 0x00019200ff0f7b82 */ /* 0x000e620000000800 */
[-C--:B0-----:R-:W-:Y:S02]  /*09b0*/  SHF.L.U32 R4, R9, R26.reuse, RZ ;  /* 0x0000001a09047219 */ /* 0x081fe400000006ff */
[----:B------:R-:W-:-:S02]  /*09c0*/  SHF.R.U64 R32, R30, R26, R5 ;  /* 0x0000001a1e207219 */ /* 0x000fc40000001205 */
[----:B------:R-:W-:Y:S02]  /*09d0*/  LOP3.LUT R11, RZ, R4, RZ, 0x33, !PT ;  /* 0x00000004ff0b7212 */ /* 0x000fe400078e33ff */
[-C--:B------:R-:W-:Y:S01]  /*09e0*/  SHF.R.U32.HI R5, RZ, R26.reuse, R5 ;  /* 0x0000001aff057219 */ /* 0x080fe20000011605 */
[----:B------:R-:W0:Y:S01]  /*09f0*/  LDC R21, c[0x0][0x638] ;  /* 0x00018e00ff157b82 */ /* 0x000e220000000800 */
[----:B------:R-:W-:Y:S01]  /*0a00*/  SHF.L.U32 R10, R7, R26, RZ ;  /* 0x0000001a070a7219 */ /* 0x000fe200000006ff */
[----:B------:R-:W-:-:S06]  /*0a10*/  IMAD.MOV.U32 R4, RZ, RZ, R32 ;  /* 0x000000ffff047224 */ /* 0x000fcc00078e0020 */
[----:B------:R-:W0:Y:S01]  /*0a20*/  LDC R139, c[0x0][0x610] ;  /* 0x00018400ff8b7b82 */ /* 0x000e220000000800 */
[----:B---34-:R-:W-:Y:S05]  /*0a30*/  @!P0 BRA `(.L_x_6) ;  /* 0x0000000000288947 */ /* 0x018fea0003800000 */
[----:B------:R-:W3:Y:S02]  /*0a40*/  LDC R9, c[0x0][0x64c] ;  /* 0x00019300ff097b82 */ /* 0x000ee40000000800 */
[----:B---3--:R-:W-:-:S05]  /*0a50*/  IADD3 R9, P0, R32, R9, RZ ;  /* 0x0000000920097210 */ /* 0x008fca0007f1e0ff */
        /* <DEDUP_REMOVED lines=8> */
.L_x_6:
[----:B-1----:R-:W-:Y:S01]  /*0ae0*/  SHF.R.U64 R4, R4, R15, R5 ;  /* 0x0000000f04047219 */ /* 0x002fe20000001205 */
[----:B--2---:R-:W-:Y:S01]  /*0af0*/  VIADD R5, R24, 0xffffffff ;  /* 0xffffffff18057836 */ /* 0x004fe20000000000 */
[----:B------:R-:W-:Y:S01]  /*0b00*/  LOP3.LUT R11, R30, R11, RZ, 0xc0, !PT ;  /* 0x0000000b1e0b7212 */ /* 0x000fe200078ec0ff */
[----:B------:R-:W-:Y:S02]  /*0b10*/  IMAD.MOV R12, RZ, RZ, -R12 ;  /* 0x000000ffff0c7224 */ /* 0x000fe400078e0a0c */
[----:B------:R-:W-:Y:S02]  /*0b20*/  IMAD.MOV R6, RZ, RZ, -R4 ;  /* 0x000000ffff067224 */ /* 0x000fe400078e0a04 */
[----:B------:R-:W-:Y:S01]  /*0b30*/  IMAD R11, R10, R4, R11 ;  /* 0x000000040a0b7224 */ /* 0x000fe200078e020b */
[----:B------:R-:W-:Y:S01]  /*0b40*/  LOP3.LUT R4, R20, R5, RZ, 0xc0, !PT ;  /* 0x0000000514047212 */ /* 0x000fe200078ec0ff */
[----:B------:R-:W-:Y:S02]  /*0b50*/  @P3 IMAD R0, R14, R12, R3 ;  /* 0x0000000c0e003224 */ /* 0x000fe400078e0203 */
[----:B0-----:R-:W-:-:S02]  /*0b60*/  IMAD R3, R6, R21, R32 ;  /* 0x0000001506037224 */ /* 0x001fc400078e0220 */
[----:B------:R-:W-:Y:S02]  /*0b70*/  IMAD R139, R11, R139, R0 ;  /* 0x0000008b0b8b7224 */ /* 0x000fe400078e0200 */
[----:B------:R-:W-:Y:S02]  /*0b80*/  IMAD R4, R3, R24, R4 ;  /* 0x0000001803047224 */ /* 0x000fe400078e0204 */
[----:B------:R-:W-:-:S03]  /*0b90*/  IMAD.MOV.U32 R0, RZ, RZ, 0x1 ;  /* 0x00000001ff007424 */ /* 0x000fc600078e00ff */
[----:B------:R-:W-:Y:S02]  /*0ba0*/  SEL R138, R4, R139, !P3 ;  /* 0x0000008b048a7207 */ /* 0x000fe40005800000 */
[----:B------:R-:W-:-:S07]  /*0bb0*/  SEL R139, R139, R4, !P3 ;  /* 0x000000048b8b7207 */ /* 0x000fce0005800000 */
.L_x_4:
[----:B------:R-:W-:-:S08]  /*0bc0*/  NOP ;  /* 0x0000000000007918 */ /* 0x000fd00000000000 */
[----:B------:R-:W0:Y:S02]  /*0bd0*/  USETMAXREG.TRY_ALLOC.CTAPOOL UP0, 0xe8 ;  /* 0x000000e8000079c8 */ /* 0x000e240008000600 */
[----:B0-----:R-:W-:-:S13]  /*0be0*/  PLOP3.LUT P0, PT, PT, PT, UP0, 0x80, 0x0 ;  /* 0x000000000000781c */ /* 0x001fda0003f0f008 */
[----:B------:R-:W-:Y:S05]  /*0bf0*/  @!P0 BRA `(.L_x_4) ;  /* 0xfffffffc00f08947 */ /* 0x000fea000383ffff */
[----:B------:R-:W-:Y:S01]  /*0c00*/  ULDC.64 UR4, c[0x0][0x598] ;  /* 0x0001660000047ab9 */ /* 0x000fe20000000a00 */
[----:B------:R-:W-:Y:S01]  /*0c10*/  ULDC.64 UR40, c[0x0][0x208] ;  /* 0x0000820000287ab9 */ /* 0x000fe20000000a00 */
[----:B------:R-:W-:-:S04]  /*0c20*/  ISETP.NE.U32.AND P0, PT, RZ, UR4, PT ;  /* 0x00000004ff007c0c */ /* 0x000fc8000bf05070 */
[----:B------:R-:W-:-:S13]  /*0c30*/  ISETP.NE.AND.EX P0, PT, RZ, UR5, PT, P0 ;  /* 0x00000005ff007c0c */ /* 0x000fda000bf05300 */
[----:B------:R-:W-:Y:S05]  /*0c40*/  @!P0 BRA `(.L_x_7) ;  /* 0x00000000001c8947 */ /* 0x000fea0003800000 */
[----:B------:R-:W0:Y:S02]  /*0c50*/  LDC.64 R4, c[0x0][0x598] ;  /* 0x00016600ff047b82 */ /* 0x000e240000000a00 */
[----:B0-----:R-:W2:Y:S02]  /*0c60*/  LDG.E.64 R4, desc[UR40][R4.64] ;  /* 0x0000002804047981 */ /* 0x001ea4000c1e1b00 */
[----:B--2---:R-:W-:-:S04]  /*0c70*/  ISETP.NE.U32.AND P0, PT, R4, RZ, PT ;  /* 0x000000ff0400720c */ /* 0x004fc80003f05070 */
[----:B------:R-:W-:-:S13]  /*0c80*/  ISETP.NE.AND.EX P0, PT, R5, RZ, PT, P0 ;  /* 0x000000ff0500720c */ /* 0x000fda0003f05300 */
[----:B------:R-:W-:Y:S05]  /*0c90*/  @!P0 BRA `(.L_x_7) ;  /* 0x0000000000088947 */ /* 0x000fea0003800000 */
[----:B------:R0:W5:Y:S01]  /*0ca0*/  LD.E R136, desc[UR40][R4.64] ;  /* 0x0000002804887980 */ /* 0x000162000c101900 */
[----:B------:R-:W-:Y:S05]  /*0cb0*/  BRA `(.L_x_8) ;  /* 0x0000000000247947 */ /* 0x000fea0003800000 */
.L_x_7:
[----:B------:R-:W-:Y:S02]  /*0cc0*/  ULDC.64 UR4, c[0x0][0x588] ;  /* 0x0001620000047ab9 */ /* 0x000fe40000000a00 */
[----:B------:R-:W-:-:S04]  /*0cd0*/  ISETP.NE.U32.AND P0, PT, RZ, UR4, PT ;  /* 0x00000004ff007c0c */ /* 0x000fc8000bf05070 */
[----:B------:R-:W-:-:S13]  /*0ce0*/  ISETP.NE.AND.EX P0, PT, RZ, UR5, PT, P0 ;  /* 0x00000005ff007c0c */ /* 0x000fda000bf05300 */
[----:B------:R-:W-:Y:S05]  /*0cf0*/  @!P0 BRA `(.L_x_9) ;  /* 0x00000000000c8947 */ /* 0x000fea0003800000 */
[----:B------:R-:W0:Y:S02]  /*0d00*/  LDC.64 R136, c[0x0][0x588] ;  /* 0x00016200ff887b82 */ /* 0x000e240000000a00 */
[----:B0-----:R1:W5:Y:S01]  /*0d10*/  LDG.E R136, desc[UR40][R136.64] ;  /* 0x0000002888887981 */ /* 0x001362000c1e1900 */
[----:B------:R-:W-:Y:S05]  /*0d20*/  BRA `(.L_x_8) ;  /* 0x0000000000087947 */ /* 0x000fea0003800000 */
.L_x_9:
[----:B------:R-:W-:Y:S02]  /*0d30*/  ULDC UR4, c[0x0][0x580] ;  /* 0x0001600000047ab9 */ /* 0x000fe40000000800 */
[----:B------:R-:W-:-:S07]  /*0d40*/  IMAD.U32 R136, RZ, RZ, UR4 ;  /* 0x00000004ff887e24 */ /* 0x000fce000f8e00ff */
.L_x_8:
[----:B------:R-:W-:Y:S02]  /*0d50*/  ULDC.64 UR4, c[0x0][0x5a0] ;  /* 0x0001680000047ab9 */ /* 0x000fe40000000a00 */
[----:B------:R-:W-:-:S04]  /*0d60*/  ISETP.NE.U32.AND P0, PT, RZ, UR4, PT ;  /* 0x00000004ff007c0c */ /* 0x000fc8000bf05070 */
[----:B------:R-:W-:-:S13]  /*0d70*/  ISETP.NE.AND.EX P0, PT, RZ, UR5, PT, P0 ;  /* 0x00000005ff007c0c */ /* 0x000fda000bf05300 */
[----:B------:R-:W-:Y:S05]  /*0d80*/  @!P0 BRA `(.L_x_10) ;  /* 0x00000000001c8947 */ /* 0x000fea0003800000 */
[----:B0-----:R-:W0:Y:S02]  /*0d90*/  LDC.64 R4, c[0x0][0x5a0] ;  /* 0x00016800ff047b82 */ /* 0x001e240000000a00 */
[----:B0-----:R-:W2:Y:S02]  /*0da0*/  LDG.E.64 R4, desc[UR40][R4.64] ;  /* 0x0000002804047981 */ /* 0x001ea4000c1e1b00 */
[----:B--2---:R-:W-:-:S04]  /*0db0*/  ISETP.NE.U32.AND P0, PT, R4, RZ, PT ;  /* 0x000000ff0400720c */ /* 0x004fc80003f05070 */
[----:B------:R-:W-:-:S13]  /*0dc0*/  ISETP.NE.AND.EX P0, PT, R5, RZ, PT, P0 ;  /* 0x000000ff0500720c */ /* 0x000fda0003f05300 */
[----:B------:R-:W-:Y:S05]  /*0dd0*/  @!P0 BRA `(.L_x_10) ;  /* 0x0000000000088947 */ /* 0x000fea0003800000 */
[----:B-1----:R0:W5:Y:S01]  /*0de0*/  LD.E R137, desc[UR40][R4.64] ;  /* 0x0000002804897980 */ /* 0x002162000c101900 */
[----:B------:R-:W-:Y:S05]  /*0df0*/  BRA `(.L_x_11) ;  /* 0x0000000000247947 */ /* 0x000fea0003800000 */
.L_x_10:
[----:B------:R-:W-:Y:S02]  /*0e00*/  ULDC.64 UR4, c[0x0][0x590] ;  /* 0x0001640000047ab9 */ /* 0x000fe40000000a00 */
[----:B------:R-:W-:-:S04]  /*0e10*/  ISETP.NE.U32.AND P0, PT, RZ, UR4, PT ;  /* 0x00000004ff007c0c */ /* 0x000fc8000bf05070 */
[----:B------:R-:W-:-:S13]  /*0e20*/  ISETP.NE.AND.EX P0, PT, RZ, UR5, PT, P0 ;  /* 0x00000005ff007c0c */ /* 0x000fda000bf05300 */
[----:B------:R-:W-:Y:S05]  /*0e30*/  @!P0 BRA `(.L_x_12) ;  /* 0x00000000000c8947 */ /* 0x000fea0003800000 */
[----:B0-----:R-:W1:Y:S02]  /*0e40*/  LDC.64 R4, c[0x0][0x590] ;  /* 0x00016400ff047b82 */ /* 0x001e640000000a00 */
[----:B-1----:R1:W5:Y:S01]  /*0e50*/  LDG.E R137, desc[UR40][R4.64] ;  /* 0x0000002804897981 */ /* 0x002362000c1e1900 */
[----:B------:R-:W-:Y:S05]  /*0e60*/  BRA `(.L_x_11) ;  /* 0x0000000000087947 */ /* 0x000fea0003800000 */
.L_x_12:
[----:B------:R-:W-:Y:S02]  /*0e70*/  ULDC UR4, c[0x0][0x584] ;  /* 0x0001610000047ab9 */ /* 0x000fe40000000800 */
[----:B-1----:R-:W-:-:S07]  /*0e80*/  IMAD.U32 R137, RZ, RZ, UR4 ;  /* 0x00000004ff897e24 */ /* 0x002fce000f8e00ff */
.L_x_11:
[----:B------:R-:W-:-:S13]  /*0e90*/  LOP3.LUT P0, RZ, R0, 0xff, RZ, 0xc0, !PT ;  /* 0x000000ff00ff7812 */ /* 0x000fda000780c0ff */
[----:B------:R-:W-:Y:S05]  /*0ea0*/  @!P0 EXIT ;  /* 0x000000000000894d */ /* 0x000fea0003800000 */
[----:B------:R-:W-:Y:S01]  /*0eb0*/  ULDC UR4, c[0x0][0x28c] ;  /* 0x0000a30000047ab9 */ /* 0x000fe20000000800 */
[----:B------:R-:W-:Y:S01]  /*0ec0*/  LOP3.LUT R148, R19, 0x1, RZ, 0xfc, !PT ;  /* 0x0000000113947812 */ /* 0x000fe200078efcff */
[----:B------:R-:W-:Y:S01]  /*0ed0*/  UIADD3 UR4, UR4, 0x3f, URZ ;  /* 0x0000003f04047890 */ /* 0x000fe2000fffe03f */
[----:B------:R-:W-:Y:S01]  /*0ee0*/  UMOV UR36, URZ ;  /* 0x0000003f00247c82 */ /* 0x000fe20008000000 */
[----:B------:R-:W-:Y:S02]  /*0ef0*/  UMOV UR37, URZ ;  /* 0x0000003f00257c82 */ /* 0x000fe40008000000 */
[----:B------:R-:W-:-:S04]  /*0f00*/  USHF.R.S32.HI UR5, URZ, 0x1f, UR4 ;  /* 0x0000001f3f057899 */ /* 0x000fc80008011404 */
[----:B------:R-:W-:-:S04]  /*0f10*/  ULEA.HI UR5, UR5, UR4, URZ, 0x6 ;  /* 0x0000000405057291 */ /* 0x000fc8000f8f303f */
[----:B------:R-:W-:-:S12]  /*0f20*/  USHF.R.S32.HI UR38, URZ, 0x6, UR5 ;  /* 0x000000063f267899 */ /* 0x000fd80008011405 */
.L_x_252:
[----:B------:R-:W-:Y:S01]  /*0f30*/  LOP3.LUT R0, R18, 0x80, RZ, 0xc0, !PT ;  /* 0x0000008012007812 */ /* 0x000fe200078ec0ff */
[----:B------:R-:W2:Y:S01]  /*0f40*/  S2UR UR6, SR_CgaCtaId ;  /* 0x00000000000679c3 */ /* 0x000ea20000008800 */
[----:B------:R-:W-:Y:S02]  /*0f50*/  UMOV UR39, 0x400 ;  /* 0x0000040000277882 */ /* 0x000fe40000000000 */
[----:B------:R-:W-:-:S06]  /*0f60*/  SHF.R.U32.HI R0, RZ, 0x7, R0 ;  /* 0x00000007ff007819 */ /* 0x000fcc0000011600 */
[----:B---3--:R-:W3:Y:S01]  /*0f70*/  SHFL.IDX PT, R0, R0, RZ, 0x1f ;  /* 0x00001fff00007589 */ /* 0x008ee200000e0000 */
[----:B--2---:R-:W-:Y:S01]  /*0f80*/  ULEA UR39, UR6, UR39, 0x18 ;  /* 0x0000002706277291 */ /* 0x004fe2000f8ec03f */
[----:B---3--:R-:W-:-:S13]  /*0f90*/  R2UR UR4, R0 ;  /* 0x00000000000472ca */ /* 0x008fda00000e0000 */
[----:B------:R-:W-:-:S04]  /*0fa0*/  ULEA.HI UR5, UR4, UR4, URZ, 0x1 ;  /* 0x0000000404057291 */ /* 0x000fc8000f8f083f */
[----:B------:R-:W-:-:S04]  /*0fb0*/  ULOP3.LUT UR5, UR5, 0x7fffe, URZ, 0xc0, !UPT ;  /* 0x0007fffe05057892 */ /* 0x000fc8000f8ec03f */
[----:B------:R-:W-:-:S03]  /*0fc0*/  UIADD3 UR5, UR4, -UR5, URZ ;  /* 0x8000000504057290 */ /* 0x000fc6000fffe03f */
[----:B------:R-:W-:Y:S01]  /*0fd0*/  ULDC UR4, c[0x0][0x28c] ;  /* 0x0000a30000047ab9 */ /* 0x000fe20000000800 */
[----:B------:R-:W-:Y:S01]  /*0fe0*/  ULEA UR5, UR5, UR39, 0xd ;  /* 0x0000002705057291 */ /* 0x000fe2000f8e683f */
[----:B------:R-:W-:-:S03]  /*0ff0*/  ISETP.LT.AND P0, PT, RZ, UR4, PT ;  /* 0x00000004ff007c0c */ /* 0x000fc6000bf01270 */
[----:B------:R-:W-:-:S04]  /*1000*/  UIADD3 UR5, UR5, 0x100, URZ ;  /* 0x0000010005057890 */ /* 0x000fc8000fffe03f */
[----:B------:R-:W-:-:S04]  /*1010*/  USHF.R.U32.HI UR5, URZ, 0x4, UR5 ;  /* 0x000000043f057899 */ /* 0x000fc80008011605 */
[----:B------:R-:W-:Y:S02]  /*1020*/  ULOP3.LUT UR42, UR5, 0x3fff, URZ, 0xc0, !UPT ;  /* 0x00003fff052a7892 */ /* 0x000fe4000f8ec03f */
[----:B01--45:R-:W-:Y:S10]  /*1030*/  @P0 BRA `(.L_x_13) ;  /* 0x0000000000400947 */ /* 0x033ff40003800000 */
[----:B------:R-:W-:Y:S01]  /*1040*/  MOV R0, 0x0 ;  /* 0x0000000000007802 */ /* 0x000fe20000000f00 */
[----:B------:R-:W-:Y:S01]  /*1050*/  ULDC.64 UR4, c[0x4][0x68] ;  /* 0x01001a0000047ab9 */ /* 0x000fe20000000a00 */
[----:B------:R-:W-:Y:S01]  /*1060*/  ULDC.64 UR6, c[0x4][0x8] ;  /* 0x0100020000067ab9 */ /* 0x000fe20000000a00 */
[----:B01----:R-:W-:Y:S01]  /*1070*/  IMAD.U32 R4, RZ, RZ, UR4 ;  /* 0x00000004ff047e24 */ /* 0x003fe2000f8e00ff */
[----:B------:R0:W1:Y:S01]  /*1080*/  LDC.64 R14, c[0x4][R0] ;  /* 0x01000000000e7b82 */ /* 0x0000620000000a00 */
[----:B------:R-:W-:Y:S01]  /*1090*/  IMAD.U32 R5, RZ, RZ, UR5 ;  /* 0x00000005ff057e24 */ /* 0x000fe2000f8e00ff */
[----:B------:R-:W-:Y:S01]  /*10a0*/  ULDC.64 UR4, c[0x4][0x70] ;  /* 0x01001c0000047ab9 */ /* 0x000fe20000000a00 */
[----:B------:R-:W-:Y:S02]  /*10b0*/  IMAD.U32 R10, RZ, RZ, UR6 ;  /* 0x00000006ff0a7e24 */ /* 0x000fe4000f8e00ff */
[----:B------:R-:W-:Y:S02]  /*10c0*/  IMAD.U32 R6, RZ, RZ, UR4 ;  /* 0x00000004ff067e24 */ /* 0x000fe4000f8e00ff */
[----:B------:R-:W-:-:S02]  /*10d0*/  IMAD.U32 R7, RZ, RZ, UR5 ;  /* 0x00000005ff077e24 */ /* 0x000fc4000f8e00ff */
[----:B------:R-:W-:Y:S02]  /*10e0*/  IMAD.U32 R11, RZ, RZ, UR7 ;  /* 0x00000007ff0b7e24 */ /* 0x000fe4000f8e00ff */
[----:B------:R-:W-:Y:S02]  /*10f0*/  IMAD.MOV.U32 R8, RZ, RZ, 0x1e1 ;  /* 0x000001e1ff087424 */ /* 0x000fe400078e00ff */
[----:B------:R-:W-:Y:S02]  /*1100*/  IMAD.MOV.U32 R12, RZ, RZ, 0x1 ;  /* 0x00000001ff0c7424 */ /* 0x000fe400078e00ff */
[----:B0-----:R-:W-:-:S07]  /*1110*/  IMAD.MOV.U32 R13, RZ, RZ, RZ ;  /* 0x000000ffff0d7224 */ /* 0x001fce00078e00ff */
[----:B------:R-:W-:-:S07]  /*1120*/  LEPC R20, `(.L_x_13) ;  /* 0x000000001014794e */ /* 0x000fce0000000000 */
[----:B-1---5:R-:W-:Y:S05]  /*1130*/  CALL.ABS.NOINC R14 ;  /* 0x000000000e007343 */ /* 0x022fea0003c00000 */
.L_x_13:
[----:B------:R-:W-:-:S13]  /*1140*/  ISETP.NE.AND P0, PT, R148, 0x3, PT ;  /* 0x000000039400780c */ /* 0x000fda0003f05270 */
[----:B------:R-:W-:Y:S05]  /*1150*/  @!P0 BRA `(.L_x_14) ;  /* 0x0000000000048947 */ /* 0x000fea0003800000 */
[----:B------:R-:W-:Y:S01]  /*1160*/  BPT.TRAP 0x1 ;  /* 0x000000040000795c */ /* 0x000fe20000300000 */
.L_x_14:
[----:B------:R-:W-:Y:S02]  /*1170*/  IMAD.U32 R3, RZ, RZ, UR37 ;  /* 0x00000025ff037e24 */ /* 0x000fe4000f8e00ff */
[----:B------:R-:W-:-:S03]  /*1180*/  IMAD.U32 R0, RZ, RZ, UR36 ;  /* 0x00000024ff007e24 */ /* 0x000fc6000f8e00ff */
[----:B------:R-:W-:Y:S02]  /*1190*/  LEA R3, R3, UR39, 0x3 ;  /* 0x0000002703037c11 */ /* 0x000fe4000f8e18ff */
[----:B------:R-:W-:-:S04]  /*11a0*/  SHF.L.U32 R0, R0, 0x1f, RZ ;  /* 0x0000001f00007819 */ /* 0x000fc800000006ff */
[----:B------:R2:W3:Y:S01]  /*11b0*/  SYNCS.PHASECHK.TRANS64.TRYWAIT P1, [R3+URZ], R0 ;  /* 0x00000000030075a7 */ /* 0x0004e2000802017f */
[----:B------:R-:W-:Y:S05]  /*11c0*/  @!P0 BRA `(.L_x_15) ;  /* 0x0000000000048947 */ /* 0x000fea0003800000 */
[----:B------:R-:W-:Y:S01]  /*11d0*/  BPT.TRAP 0x1 ;  /* 0x000000040000795c */ /* 0x000fe20000300000 */
.L_x_15:
[----:B---3--:R-:W-:Y:S05]  /*11e0*/  @P1 BRA `(.L_x_16) ;  /* 0x0000000000081947 */ /* 0x008fea0003800000 */
[----:B------:R-:W3:Y:S02]  /*11f0*/  SYNCS.PHASECHK.TRANS64.TRYWAIT P1, [R3+URZ], R0 ;  /* 0x00000000030075a7 */ /* 0x000ee4000802017f */
[----:B---3--:R-:W-:Y:S05]  /*1200*/  @!P1 BRA `(.L_x_17) ;  /* 0x000000b800fc9947 */ /* 0x008fea0003800000 */
.L_x_16:
[----:B------:R-:W-:-:S04]  /*1210*/  UISETP.LT.AND UP0, UPT, UR38, 0x1, UPT ;  /* 0x000000012600788c */ /* 0x000fc8000bf01270 */
[----:B------:R-:W-:-:S06]  /*1220*/  USEL UR4, UR38, 0x1, UP0 ;  /* 0x0000000126047887 */ /* 0x000fcc0008000000 */
[----:B--23--:R-:W-:Y:S01]  /*1230*/  IMAD.U32 R0, RZ, RZ, UR4 ;  /* 0x00000004ff007e24 */ /* 0x00cfe2000f8e00ff */
[----:B------:R-:W-:Y:S05]  /*1240*/  WARPSYNC.ALL ;  /* 0x0000000000007948 */ /* 0x000fea0003800000 */
[----:B------:R-:W-:-:S04]  /*1250*/  IADD3 R0, -R0, UR38, RZ ;  /* 0x0000002600007c10 */ /* 0x000fc8000fffe1ff */
[----:B------:R-:W-:Y:S01]  /*1260*/  ISETP.GE.AND P1, PT, R0, 0x1, PT ;  /* 0x000000010000780c */ /* 0x000fe20003f26270 */
[----:B------:R-:W-:Y:S01]  /*1270*/  UIADD3 UR4, UR39, 0x20100, URZ ;  /* 0x0002010027047890 */ /* 0x000fe2000fffe03f */
[----:B------:R-:W-:Y:S01]  /*1280*/  WARPGROUP.ARRIVE ;  /* 0x00000000000079c5 */ /* 0x000fe20000000000 */
[----:B------:R-:W-:Y:S01]  /*1290*/  UMOV UR9, 0x40000040 ;  /* 0x4000004000097882 */ /* 0x000fe20000000000 */
[----:B------:R-:W-:Y:S01]  /*12a0*/  UMOV UR11, 0x40000040 ;  /* 0x40000040000b7882 */ /* 0x000fe20000000000 */
[----:B------:R-:W-:Y:S01]  /*12b0*/  USHF.R.U32.HI UR4, URZ, 0x4, UR4 ;  /* 0x000000043f047899 */ /* 0x000fe20008011604 */
[----:B------:R-:W-:Y:S01]  /*12c0*/  UMOV UR17, UR9 ;  /* 0x0000000900117c82 */ /* 0x000fe20008000000 */
[----:B------:R-:W-:Y:S02]  /*12d0*/  UMOV UR19, 0x40000040 ;  /* 0x4000004000137882 */ /* 0x000fe40000000000 */
[----:B------:R-:W-:Y:S02]  /*12e0*/  ULOP3.LUT UR5, UR4, 0x3fff, URZ, 0xc0, !UPT ;  /* 0x00003fff04057892 */ /* 0x000fe4000f8ec03f */
[----:B------:R-:W-:-:S02]  /*12f0*/  ULOP3.LUT UR4, UR42, 0x10000, URZ, 0xfc, !UPT ;  /* 0x000100002a047892 */ /* 0x000fc4000f8efc3f */
[----:B------:R-:W-:Y:S02]  /*1300*/  ULOP3.LUT UR5, UR5, 0x10000, URZ, 0xfc, !UPT ;  /* 0x0001000005057892 */ /* 0x000fe4000f8efc3f */
[----:B------:R-:W-:Y:S02]  /*1310*/  ULEA UR7, UR37, UR4, 0xb ;  /* 0x0000000425077291 */ /* 0x000fe4000f8e583f */
[----:B------:R-:W-:Y:S01]  /*1320*/  UIMAD UR6, UR37, 0x380, UR5 ;  /* 0x00000380250678a4 */ /* 0x000fe2000f8e0205 */
[----:B------:R-:W-:Y:S01]  /*1330*/  UMOV UR13, UR9 ;  /* 0x00000009000d7c82 */ /* 0x000fe20008000000 */
[----:B------:R-:W-:Y:S02]  /*1340*/  UMOV UR15, 0x40000040 ;  /* 0x40000040000f7882 */ /* 0x000fe40000000000 */
[----:B------:R-:W-:Y:S01]  /*1350*/  UIADD3 UR18, UR6, 0x80, URZ ;  /* 0x0000008006127890 */ /* 0x000fe2000fffe03f */
[----:B------:R-:W-:Y:S02]  /*1360*/  UMOV UR8, UR7 ;  /* 0x0000000700087c82 */ /* 0x000fe40008000000 */
[----:B------:R-:W-:Y:S01]  /*1370*/  UMOV UR10, UR6 ;  /* 0x00000006000a7c82 */ /* 0x000fe20008000000 */
[----:B------:R-:W-:Y:S01]  /*1380*/  UMOV UR16, UR8 ;  /* 0x0000000800107c82 */ /* 0x000fe20008000000 */
[----:B------:R-:W-:Y:S01]  /*1390*/  HGMMA.64x16x16.F32 R128, gdesc[UR8], RZ, !UPT, gsb0 ;  /* 0x00200000088079f0 */ /* 0x000fe2000c0008ff */
[----:B------:R-:W-:Y:S01]  /*13a0*/  UIADD3 UR14, UR6, 0x100, URZ ;  /* 0x00000100060e7890 */ /* 0x000fe2000fffe03f */
[----:B------:R-:W-:Y:S01]  /*13b0*/  UMOV UR12, UR8 ;  /* 0x00000008000c7c82 */ /* 0x000fe20008000000 */
[----:B------:R-:W-:Y:S01]  /*13c0*/  UIADD3 UR22, UR6, 0x180, URZ ;  /* 0x0000018006167890 */ /* 0x000fe2000fffe03f */
[----:B------:R-:W-:Y:S01]  /*13d0*/  UMOV UR20, UR8 ;  /* 0x0000000800147c82 */ /* 0x000fe20008000000 */
[----:B------:R-:W-:Y:S01]  /*13e0*/  UMOV UR21, UR9 ;  /* 0x0000000900157c82 */ /* 0x000fe20008000000 */
[----:B------:R-:W-:Y:S01]  /*13f0*/  UMOV UR23, 0x40000040 ;  /* 0x4000004000177882 */ /* 0x000fe20000000000 */
        /* <DEDUP_REMOVED lines=13> */
[----:B------:R-:W-:Y:S01]  /*14d0*/  UMOV UR9, 0x40000040 ;  /* 0x4000004000097882 */ /* 0x000fe20000000000 */
[----:B------:R-:W-:-:S02]  /*14e0*/  WARPGROUP.DEPBAR.LE gsb0, 0x0 ;  /* 0x00008000000079c5 */ /* 0x000fc40000010000 */
[----:B------:R-:W-:-:S06]  /*14f0*/  WARPGROUP.ARRIVE ;  /* 0x00000000000079c5 */ /* 0x000fcc0000000000 */
[----:B------:R-:W-:Y:S03]  /*1500*/  HGMMA.64x16x16.F32 R112, gdesc[UR16], RZ, !UPT, gsb0 ;  /* 0x00200000107079f0 */ /* 0x000fe6000c0008ff */
[----:B------:R-:W-:Y:S02]  /*1510*/  WARPGROUP.DEPBAR.LE gsb0, 0x0 ;  /* 0x00008000000079c5 */ /* 0x000fe40000010000 */
[----:B------:R-:W-:-:S06]  /*1520*/  WARPGROUP.ARRIVE ;  /* 0x00000000000079c5 */ /* 0x000fcc0000000000 */
[----:B------:R-:W-:Y:S01]  /*1530*/  HGMMA.64x16x16.F32 R96, gdesc[UR12], RZ, !UPT, gsb0 ;  /* 0x002000000c6079f0 */ /* 0x000fe2000c0008ff */
[----:B------:R-:W-:-:S07]  /*1540*/  UIADD3 UR12, UR7, 0x2, URZ ;  /* 0x00000002070c7890 */ /* 0x000fce000fffe03f */
[----:B------:R-:W-:Y:S01]  /*1550*/  UMOV UR8, UR12 ;  /* 0x0000000c00087c82 */ /* 0x000fe20008000000 */
[----:B------:R-:W-:Y:S02]  /*1560*/  WARPGROUP.DEPBAR.LE gsb0, 0x0 ;  /* 0x00008000000079c5 */ /* 0x000fe40000010000 */
[----:B------:R-:W-:-:S06]  /*1570*/  WARPGROUP.ARRIVE ;  /* 0x00000000000079c5 */ /* 0x000fcc0000000000 */
[----:B------:R-:W-:Y:S03]  /*1580*/  HGMMA.64x16x16.F32 R80, gdesc[UR20], RZ, !UPT, gsb0 ;  /* 0x00200000145079f0 */ /* 0x000fe6000c0008ff */
        /* <DEDUP_REMOVED lines=8> */
[----:B------:R-:W-:Y:S01]  /*1610*/  HGMMA.64x16x16.F32 R32, gdesc[UR28], RZ, !UPT, gsb0 ;  /* 0x002000001c2079f0 */ /* 0x000fe2000c0008ff */
[----:B------:R-:W-:Y:S01]  /*1620*/  UMOV UR28, UR42 ;  /* 0x0000002a001c7c82 */ /* 0x000fe20008000000 */
[----:B------:R-:W-:Y:S01]  /*1630*/  UMOV UR29, 0x40000040 ;  /* 0x40000040001d7882 */ /* 0x000fe20000000000 */
[----:B------:R-:W-:Y:S01]  /*1640*/  UMOV UR32, UR28 ;  /* 0x0000001c00207c82 */ /* 0x000fe20008000000 */
        /* <DEDUP_REMOVED lines=9> */
[----:B------:R-:W-:-:S02]  /*16e0*/  WARPGROUP.DEPBAR.LE gsb0, 0x0 ;  /* 0x00008000000079c5 */ /* 0x000fc40000010000 */
[----:B------:R-:W-:-:S06]  /*16f0*/  WARPGROUP.ARRIVE ;  /* 0x00000000000079c5 */ /* 0x000fcc0000000000 */
[----:B------:R-:W-:Y:S01]  /*1700*/  HGMMA.64x16x16.F32 R24, gdesc[UR28], RZ, !UPT, gsb0 ;  /* 0x002000001c1879f0 */ /* 0x000fe2000c0008ff */
[----:B------:R-:W-:Y:S01]  /*1710*/  UMOV UR30, UR10 ;  /* 0x0000000a001e7c82 */ /* 0x000fe20008000000 */
[----:B------:R-:W-:Y:S01]  /*1720*/  UMOV UR31, UR11 ;  /* 0x0000000b001f7c82 */ /* 0x000fe20008000000 */
[----:B------:R-:W-:Y:S01]  /*1730*/  UMOV UR11, 0x40000040 ;  /* 0x40000040000b7882 */ /* 0x000fe20000000000 */
[----:B------:R-:W-:Y:S02]  /*1740*/  WARPGROUP.DEPBAR.LE gsb0, 0x0 ;  /* 0x00008000000079c5 */ /* 0x000fe40000010000 */
[----:B------:R-:W-:-:S06]  /*1750*/  WARPGROUP.ARRIVE ;  /* 0x00000000000079c5 */ /* 0x000fcc0000000000 */
[----:B------:R-:W-:Y:S01]  /*1760*/  HGMMA.64x16x16.F32 R40, gdesc[UR32], RZ, !UPT, gsb0 ;  /* 0x00200000202879f0 */ /* 0x000fe2000c0008ff */
[----:B------:R-:W-:Y:S01]  /*1770*/  UIADD3 UR34, UR6, 0x202, URZ ;  /* 0x0000020206227890 */ /* 0x000fe2000fffe03f */
        /* <DEDUP_REMOVED lines=23> */
[----:B------:R-:W-:-:S04]  /*18f0*/  UMOV UR15, 0x40000040 ;  /* 0x40000040000f7882 */ /* 0x000fc80000000000 */
[----:B------:R-:W-:Y:S01]  /*1900*/  UMOV UR10, UR14 ;  /* 0x0000000e000a7c82 */ /* 0x000fe20008000000 */
[----:B------:R-:W-:Y:S01]  /*1910*/  UIADD3 UR14, UR6, 0x182, URZ ;  /* 0x00000182060e7890 */ /* 0x000fe2000fffe03f */
        /* <DEDUP_REMOVED lines=16> */
[----:B------:R-:W-:Y:S03]  /*1a20*/  HGMMA.64x16x16.F32 R128, gdesc[UR8], R128, gsb0 ;  /* 0x00200000088079f0 */ /* 0x000fe60008000880 */
        /* <DEDUP_REMOVED lines=8> */
[----:B------:R-:W-:Y:S01]  /*1ab0*/  HGMMA.64x16x16.F32 R80, gdesc[UR12], R80, gsb0 ;  /* 0x002000000c5079f0 */ /* 0x000fe20008000850 */
[----:B------:R-:W-:Y:S02]  /*1ac0*/  UIADD3 UR12, UR7, 0x402, URZ ;  /* 0x00000402070c7890 */ /* 0x000fe4000fffe03f */
        /* <DEDUP_REMOVED lines=25> */
[----:B------:R-:W-:Y:S01]  /*1c60*/  HGMMA.64x16x16.F32 R24, gdesc[UR28], R24, gsb0 ;  /* 0x002000001c1879f0 */ /* 0x000fe20008000818 */
[----:B------:R-:W-:Y:S01]  /*1c70*/  UIADD3 UR30, UR6, 0x284, URZ ;  /* 0x00000284061e7890 */ /* 0x000fe2000fffe03f */
[----:B------:R-:W-:Y:S01]  /*1c80*/  UMOV UR31, 0x40000040 ;  /* 0x40000040001f7882 */ /* 0x000fe20000000000 */
[----:B------:R-:W-:Y:S02]  /*1c90*/  WARPGROUP.DEPBAR.LE gsb0, 0x0 ;  /* 0x00008000000079c5 */ /* 0x000fe40000010000 */
        /* <DEDUP_REMOVED lines=12> */
[----:B------:R-:W-:Y:S02]  /*1d60*/  UIADD3 UR12, UR7, 0x4, URZ ;  /* 0x00000004070c7890 */ /* 0x000fe4000fffe03f */
[----:B------:R-:W-:Y:S01]  /*1d70*/  UIADD3 UR14, UR6, 0x84, URZ ;  /* 0x00000084060e7890 */ /* 0x000fe2000fffe03f */
[----:B------:R-:W-:Y:S01]  /*1d80*/  UMOV UR15, 0x40000040 ;  /* 0x40000040000f7882 */ /* 0x000fe20000000000 */
[----:B------:R-:W-:Y:S02]  /*1d90*/  WARPGROUP.DEPBAR.LE gsb0, 0x0 ;  /* 0x00008000000079c5 */ /* 0x000fe40000010000 */
[----:B------:R-:W-:-:S06]  /*1da0*/  WARPGROUP.ARRIVE ;  /* 0x00000000000079c5 */ /* 0x000fcc0000000000 */
[----:B------:R-:W-:Y:S01]  /*1db0*/  HGMMA.64x16x16.F32 R88, gdesc[UR20], R88, gsb0 ;  /* 0x00200000145879f0 */ /* 0x000fe20008000858 */
[----:B------:R-:W-:Y:S01]  /*1dc0*/  UIADD3 UR22, UR6, 0x4, URZ ;  /* 0x0000000406167890 */ /* 0x000fe2000fffe03f */
[----:B------:R-:W-:Y:S01]  /*1dd0*/  UMOV UR20, UR12 ;  /* 0x0000000c00147c82 */ /* 0x000fe20008000000 */
[----:B------:R-:W-:Y:S01]  /*1de0*/  UMOV UR21, 0x40000040 ;  /* 0x4000004000157882 */ /* 0x000fe20000000000 */
        /* <DEDUP_REMOVED lines=13> */
[----:B------:R-:W-:Y:S01]  /*1ec0*/  UMOV UR24, UR20 ;  /* 0x0000001400187c82 */ /* 0x000fe20008000000 */
[----:B------:R-:W-:Y:S01]  /*1ed0*/  UMOV UR25, UR21 ;  /* 0x0000001500197c82 */ /* 0x000fe20008000000 */
[----:B------:R-:W-:Y:S01]  /*1ee0*/  UMOV UR27, 0x40000040 ;  /* 0x40000040001b7882 */ /* 0x000fe20000000000 */
[----:B------:R-:W-:Y:S02]  /*1ef0*/  WARPGROUP.DEPBAR.LE gsb0, 0x0 ;  /* 0x00008000000079c5 */ /* 0x000fe40000010000 */
        /* <DEDUP_REMOVED lines=11> */
[----:B------:R-:W-:Y:S01]  /*1fb0*/  HGMMA.64x16x16.F32 R112, gdesc[UR12], R112, gsb0 ;  /* 0x002000000c7079f0 */ /* 0x000fe20008000870 */
[----:B------:R-:W-:Y:S01]  /*1fc0*/  UIADD3 UR12, UR7, 0x6, URZ ;  /* 0x00000006070c7890 */ /* 0x000fe2000fffe03f */
[----:B------:R-:W-:Y:S01]  /*1fd0*/  UMOV UR13, 0x40000040 ;  /* 0x40000040000d7882 */ /* 0x000fe20000000000 */
[----:B------:R-:W-:Y:S02]  /*1fe0*/  WARPGROUP.DEPBAR.LE gsb0, 0x0 ;  /* 0x00008000000079c5 */ /* 0x000fe40000010000 */
[----:B------:R-:W-:-:S06]  /*1ff0*/  WARPGROUP.ARRIVE ;  /* 0x00000000000079c5 */ /* 0x000fcc0000000000 */
[----:B------:R-:W-:Y:S03]  /*2000*/  HGMMA.64x16x16.F32 R96, gdesc[UR24], R96, gsb0 ;  /* 0x00200000186079f0 */ /* 0x000fe60008000860 */
[----:B------:R-:W-:Y:S02]  /*2010*/  WARPGROUP.DEPBAR.LE gsb0, 0x0 ;  /* 0x00008000000079c5 */ /* 0x000fe40000010000 */
[----:B------:R-:W-:-:S06]  /*2020*/  WARPGROUP.ARRIVE ;  /* 0x00000000000079c5 */ /* 0x000fcc0000000000 */
[----:B------:R-:W-:Y:S01]  /*2030*/  HGMMA.64x16x16.F32 R80, gdesc[UR8], R80, gsb0 ;  /* 0x00200000085079f0 */ /* 0x000fe20008000850 */
[----:B------:R-:W-:Y:S02]  /*2040*/  UIADD3 UR8, UR7, 0x404, URZ ;  /* 0x0000040407087890 */ /* 0x000fe4000fffe03f */
[----:B------:R-:W-:Y:S01]  /*2050*/  UIADD3 UR7, UR7, 0x406, URZ ;  /* 0x0000040607077890 */ /* 0x000fe2000fffe03f */
        /* <DEDUP_REMOVED lines=24> */
[----:B------:R-:W-:Y:S01]  /*21e0*/  UMOV UR34, UR14 ;  /* 0x0000000e00227c82 */ /* 0x000fe20008000000 */
[----:B------:R-:W-:Y:S01]  /*21f0*/  UMOV UR35, UR15 ;  /* 0x0000000f00237c82 */ /* 0x000fe20008000000 */
[----:B------:R-:W-:Y:S01]  /*2200*/  UIADD3 UR14, UR6, 0x6, URZ ;  /* 0x00000006060e7890 */ /* 0x000fe2000fffe03f */
        /* <DEDUP_REMOVED lines=100> */
[----:B------:R-:W-:Y:S05]  /*2850*/  @!P1 BRA `(.L_x_18) ;  /* 0x00000018000c9947 */ /* 0x000fea0003800000 */
[----:B------:R-:W-:Y:S01]  /*2860*/  UIADD3 UR7, UR37, 0x1, URZ ;  /* 0x0000000125077890 */ /* 0x000fe2000fffe03f */
[----:B------:R-:W-:-:S03]  /*2870*/  IMAD.MOV.U32 R3, RZ, RZ, R0 ;  /* 0x000000ffff037224 */ /* 0x000fc600078e0000 */
[----:B------:R-:W-:-:S04]  /*2880*/  UISETP.NE.AND UP0, UPT, UR7, 0x4, UPT ;  /* 0x000000040700788c */ /* 0x000fc8000bf05270 */
[----:B------:R-:W-:Y:S02]  /*2890*/  USEL UR6, URZ, 0x1, UP0 ;  /* 0x000000013f067887 */ /* 0x000fe40008000000 */
[----:B------:R-:W-:Y:S02]  /*28a0*/  USEL UR7, UR7, URZ, UP0 ;  /* 0x0000003f07077287 */ /* 0x000fe40008000000 */
[----:B------:R-:W-:-:S06]  /*28b0*/  ULOP3.LUT UR6, UR36, UR6, URZ, 0x3c, !UPT ;  /* 0x0000000624067292 */ /* 0x000fcc000f8e3c3f */
[----:B------:R-:W-:Y:S01]  /*28c0*/  IMAD.U32 R6, RZ, RZ, UR6 ;  /* 0x00000006ff067e24 */ /* 0x000fe2000f8e00ff */
[----:B------:R-:W-:-:S06]  /*28d0*/  UMOV UR6, UR37 ;  /* 0x0000002500067c82 */ /* 0x000fcc0008000000 */
.L_x_25:
[----:B------:R-:W-:Y:S05]  /*28e0*/  @!P0 BRA `(.L_x_19) ;  /* 0x0000000000048947 */ /* 0x000fea0003800000 */
[----:B------:R-:W-:Y:S01]  /*28f0*/  BPT.TRAP 0x1 ;  /* 0x000000040000795c */ /* 0x000fe20000300000 */
.L_x_19:
[----:B------:R-:W-:Y:S01]  /*2900*/  ULEA UR8, UR7, UR39, 0x3 ;  /* 0x0000002707087291 */ /* 0x000fe2000f8e183f */
[----:B01----:R-:W-:-:S08]  /*2910*/  SHF.L.U32 R4, R6, 0x1f, RZ ;  /* 0x0000001f06047819 */ /* 0x003fd000000006ff */
[----:B------:R0:W1:Y:S01]  /*2920*/  SYNCS.PHASECHK.TRANS64.TRYWAIT P1, [UR8], R4 ;  /* 0x00000004ff0075a7 */ /* 0x0000620008020148 */
[----:B------:R-:W-:Y:S05]  /*2930*/  @!P0 BRA `(.L_x_20) ;  /* 0x0000000000048947 */ /* 0x000fea0003800000 */
[----:B------:R-:W-:Y:S01]  /*2940*/  BPT.TRAP 0x1 ;  /* 0x000000040000795c */ /* 0x000fe20000300000 */
.L_x_20:
[----:B-1----:R-:W-:Y:S05]  /*2950*/  @P1 BRA `(.L_x_21) ;  /* 0x0000000000081947 */ /* 0x002fea0003800000 */
[----:B------:R-:W1:Y:S02]  /*2960*/  SYNCS.PHASECHK.TRANS64.TRYWAIT P1, [UR8], R4 ;  /* 0x00000004ff0075a7 */ /* 0x000e640008020148 */
[----:B-1----:R-:W-:Y:S05]  /*2970*/  @!P1 BRA `(.L_x_22) ;  /* 0x000000a400349947 */ /* 0x002fea0003800000 */
.L_x_21:
[----:B------:R-:W-:Y:S01]  /*2980*/  ULEA UR42, UR7, UR4, 0xb ;  /* 0x00000004072a7291 */ /* 0x000fe2000f8e583f */
[----:B------:R-:W-:Y:S01]  /*2990*/  WARPGROUP.ARRIVE ;  /* 0x00000000000079c5 */ /* 0x000fe20000000000 */
[----:B------:R-:W-:Y:S01]  /*29a0*/  UIMAD UR43, UR7, 0x380, UR5 ;  /* 0x00000380072b78a4 */ /* 0x000fe2000f8e0205 */
[----:B------:R-:W-:Y:S01]  /*29b0*/  UMOV UR9, 0x40000040 ;  /* 0x4000004000097882 */ /* 0x000fe20000000000 */
[----:B------:R-:W-:Y:S02]  /*29c0*/  UMOV UR11, 0x40000040 ;  /* 0x40000040000b7882 */ /* 0x000fe40000000000 */
[----:B------:R-:W-:Y:S01]  /*29d0*/  UIADD3 UR14, UR43, 0x80, URZ ;  /* 0x000000802b0e7890 */ /* 0x000fe2000fffe03f */
[----:B------:R-:W-:Y:S02]  /*29e0*/  UMOV UR8, UR42 ;  /* 0x0000002a00087c82 */ /* 0x000fe40008000000 */
[----:B------:R-:W-:Y:S01]  /*29f0*/  UMOV UR10, UR43 ;  /* 0x0000002b000a7c82 */ /* 0x000fe20008000000 */
[----:B------:R-:W-:Y:S01]  /*2a00*/  UMOV UR12, UR8 ;  /* 0x00000008000c7c82 */ /* 0x000fe20008000000 */
[----:B------:R-:W-:Y:S01]  /*2a10*/  HGMMA.64x16x16.F32 R128, gdesc[UR8], R128, gsb0 ;  /* 0x00200000088079f0 */ /* 0x000fe20008000880 */
        /* <DEDUP_REMOVED lines=22> */
[----:B------:R-:W-:-:S02]  /*2b80*/  UIADD3 UR8, UR42, 0x2, URZ ;  /* 0x000000022a087890 */ /* 0x000fc4000fffe03f */
[----:B------:R-:W-:Y:S01]  /*2b90*/  UIADD3 UR9, UR43, 0x2, URZ ;  /* 0x000000022b097890 */ /* 0x000fe2000fffe03f */
        /* <DEDUP_REMOVED lines=61> */
[----:B------:R-:W-:Y:S01]  /*2f70*/  UMOV UR12, UR8 ;  /* 0x00000008000c7c82 */ /* 0x000fe20008000000 */
[----:B------:R-:W-:Y:S01]  /*2f80*/  UMOV UR13, 0x40000040 ;  /* 0x40000040000d7882 */ /* 0x000fe20000000000 */
        /* <DEDUP_REMOVED lines=79> */
[----:B------:R-:W-:Y:S02]  /*3480*/  UIADD3 UR16, UR43, 0x4, URZ ;  /* 0x000000042b107890 */ /* 0x000fe4000fffe03f */
[----:B------:R-:W-:Y:S02]  /*3490*/  UIADD3 UR17, UR43, 0x84, URZ ;  /* 0x000000842b117890 */ /* 0x000fe4000fffe03f */
        /* <DEDUP_REMOVED lines=23> */
[----:B------:R-:W-:Y:S01]  /*3610*/  UMOV UR14, UR17 ;  /* 0x00000011000e7c82 */ /* 0x000fe20008000000 */
[----:B------:R-:W-:Y:S01]  /*3620*/  UMOV UR15, 0x40000040 ;  /* 0x40000040000f7882 */ /* 0x000fe20000000000 */
[----:B------:R-:W-:Y:S01]  /*3630*/  UMOV UR17, UR9 ;  /* 0x0000000900117c82 */ /* 0x000fe20008000000 */
        /* <DEDUP_REMOVED lines=57> */
[----:B------:R-:W-:Y:S01]  /*39d0*/  UIADD3 UR42, UR42, 0x406, URZ ;  /* 0x000004062a2a7890 */ /* 0x000fe2000fffe03f */
        /* <DEDUP_REMOVED lines=88> */
[----:B------:R-:W-:Y:S01]  /*3f60*/  BPT.TRAP 0x1 ;  /* 0x000000040000795c */ /* 0x000fe20000300000 */
.L_x_23:
[----:B------:R-:W-:Y:S01]  /*3f70*/  ULEA UR8, UR6, UR39, 0x3 ;  /* 0x0000002706087291 */ /* 0x000fe2000f8e183f */
[----:B------:R-:W-:-:S03]  /*3f80*/  ISETP.GT.U32.AND P1, PT, R19, 0x1, PT ;  /* 0x000000011300780c */ /* 0x000fc60003f24070 */
[----:B------:R-:W-:-:S04]  /*3f90*/  UIADD3 UR8, UR8, 0x20, URZ ;  /* 0x0000002008087890 */ /* 0x000fc8000fffe03f */
[----:B------:R-:W-:-:S09]  /*3fa0*/  UPRMT UR8, URZ, 0x654, UR8 ;  /* 0x000006543f087896 */ /* 0x000fd20008000008 */
[----:B------:R-:W-:Y:S01]  /*3fb0*/  SYNCS.ARRIVE.TRANS64.RED.A1T0 RZ, [UR8], RZ ;  /* 0x000000ffffff79a7 */ /* 0x000fe20008100408 */
[----:B------:R-:W-:Y:S05]  /*3fc0*/  @P1 BRA `(.L_x_24) ;  /* 0x0000000000041947 */ /* 0x000fea0003800000 */
[----:B------:R-:W-:Y:S01]  /*3fd0*/  BPT.TRAP 0x1 ;  /* 0x000000040000795c */ /* 0x000fe20000300000 */
.L_x_24:
[----:B------:R-:W-:Y:S01]  /*3fe0*/  UIADD3 UR7, UR7, 0x1, URZ ;  /* 0x0000000107077890 */ /* 0x000fe2000fffe03f */
[C---:B------:R-:W-:Y:S01]  /*3ff0*/  ISETP.GT.AND P1, PT, R3.reuse, 0x1, PT ;  /* 0x000000010300780c */ /* 0x040fe20003f24270 */
[----:B------:R-:W-:Y:S01]  /*4000*/  UIADD3 UR6, UR6, 0x1, URZ ;  /* 0x0000000106067890 */ /* 0x000fe2000fffe03f */
[----:B------:R-:W-:Y:S01]  /*4010*/  VIADD R3, R3, 0xffffffff ;  /* 0xffffffff03037836 */ /* 0x000fe20000000000 */
[----:B------:R-:W-:Y:S02]  /*4020*/  UISETP.NE.AND UP0, UPT, UR7, 0x4, UPT ;  /* 0x000000040700788c */ /* 0x000fe4000bf05270 */
[----:B------:R-:W-:Y:S02]  /*4030*/  UISETP.NE.AND UP1, UPT, UR6, 0x4, UPT ;  /* 0x000000040600788c */ /* 0x000fe4000bf25270 */
[----:B------:R-:W-:Y:S02]  /*4040*/  USEL UR8, URZ, 0x1, UP0 ;  /* 0x000000013f087887 */ /* 0x000fe40008000000 */
[----:B------:R-:W-:-:S02]  /*4050*/  USEL UR7, UR7, URZ, UP0 ;  /* 0x0000003f07077287 */ /* 0x000fc40008000000 */
[----:B------:R-:W-:Y:S02]  /*4060*/  USEL UR6, UR6, URZ, UP1 ;  /* 0x0000003f06067287 */ /* 0x000fe40008800000 */
[----:B------:R-:W-:Y:S01]  /*4070*/  LOP3.LUT R6, R6, UR8, RZ, 0x3c, !PT ;  /* 0x0000000806067c12 */ /* 0x000fe2000f8e3cff */
[----:B------:R-:W-:Y:S09]  /*4080*/  @P1 BRA `(.L_x_25) ;  /* 0xffffffe800141947 */ /* 0x000ff2000383ffff */
.L_x_18:
[----:B------:R-:W2:Y:S02]  /*4090*/  LDC R3, c[0x0][0x28c] ;  /* 0x0000a300ff037b82 */ /* 0x000ea40000000800 */
[----:B--2---:R-:W-:-:S13]  /*40a0*/  ISETP.GE.AND P1, PT, R3, 0x1, PT ;  /* 0x000000010300780c */ /* 0x004fda0003f26270 */
[----:B------:R-:W-:Y:S05]  /*40b0*/  @!P1 BRA `(.L_x_26) ;  /* 0x0000000000309947 */ /* 0x000fea0003800000 */
[----:B------:R-:W-:Y:S05]  /*40c0*/  @!P0 BRA `(.L_x_27) ;  /* 0x0000000000048947 */ /* 0x000fea0003800000 */
[----:B------:R-:W-:Y:S01]  /*40d0*/  BPT.TRAP 0x1 ;  /* 0x000000040000795c */ /* 0x000fe20000300000 */
.L_x_27:
[----:B------:R-:W-:Y:S02]  /*40e0*/  R2UR UR4, R0 ;  /* 0x00000000000472ca */ /* 0x000fe400000e0000 */
[----:B------:R-:W-:-:S11]  /*40f0*/  ISETP.GT.U32.AND P0, PT, R19, 0x1, PT ;  /* 0x000000011300780c */ /* 0x000fd60003f04070 */
[----:B------:R-:W-:-:S04]  /*4100*/  UIADD3 UR4, UR4, UR37, URZ ;  /* 0x0000002504047290 */ /* 0x000fc8000fffe03f */
[----:B------:R-:W-:-:S04]  /*4110*/  USHF.L.U32 UR4, UR4, 0x3, URZ ;  /* 0x0000000304047899 */ /* 0x000fc8000800063f */
[----:B------:R-:W-:-:S04]  /*4120*/  ULOP3.LUT UR4, UR4, 0x18, URZ, 0xc0, !UPT ;  /* 0x0000001804047892 */ /* 0x000fc8000f8ec03f */
[----:B------:R-:W-:-:S04]  /*4130*/  UIADD3 UR4, UR39, 0x20, UR4 ;  /* 0x0000002027047890 */ /* 0x000fc8000fffe004 */
[----:B------:R-:W-:-:S09]  /*4140*/  UPRMT UR4, URZ, 0x654, UR4 ;  /* 0x000006543f047896 */ /* 0x000fd20008000004 */
[----:B------:R-:W-:Y:S01]  /*4150*/  SYNCS.ARRIVE.TRANS64.RED.A1T0 RZ, [UR4], RZ ;  /* 0x000000ffffff79a7 */ /* 0x000fe20008100404 */
[----:B------:R-:W-:Y:S05]  /*4160*/  @P0 BRA `(.L_x_26) ;  /* 0x0000000000040947 */ /* 0x000fea0003800000 */
[----:B------:R-:W-:Y:S01]  /*4170*/  BPT.TRAP 0x1 ;  /* 0x000000040000795c */ /* 0x000fe20000300000 */
.L_x_26:
[----:B------:R-:W2:Y:S01]  /*4180*/  LDC R10, c[0x0][0x288] ;  /* 0x0000a200ff0a7b82 */ /* 0x000ea20000000800 */
[----:B01----:R-:W-:Y:S01]  /*4190*/  LOP3.LUT R4, R18, 0x60, RZ, 0xc0, !PT ;  /* 0x0000006012047812 */ /* 0x003fe200078ec0ff */
[----:B------:R-:W-:Y:S01]  /*41a0*/  UIADD3 UR37, UR38, UR37, URZ ;  /* 0x0000002526257290 */ /* 0x000fe2000fffe03f */
[----:B------:R-:W-:Y:S01]  /*41b0*/  LOP3.LUT R0, R22, 0x1, RZ, 0xc0, !PT ;  /* 0x0000000116007812 */ /* 0x000fe200078ec0ff */
[----:B------:R-:W-:Y:S01]  /*41c0*/  IMAD R13, R138, 0x70, RZ ;  /* 0x000000708a0d7824 */ /* 0x000fe200078e02ff */
[----:B------:R-:W-:Y:S01]  /*41d0*/  SHF.R.U32.HI R3, RZ, 0x2, R18 ;  /* 0x00000002ff037819 */ /* 0x000fe20000011612 */
[----:B------:R-:W-:Y:S01]  /*41e0*/  USHF.R.U32.HI UR4, URZ, 0x2, UR37 ;  /* 0x000000023f047899 */ /* 0x000fe20008011625 */
[----:B------:R-:W-:Y:S01]  /*41f0*/  SHF.R.U32.HI R6, RZ, 0x1, R4 ;  /* 0x00000001ff067819 */ /* 0x000fe20000011604 */
[----:B------:R-:W-:Y:S01]  /*4200*/  IMAD.SHL.U32 R4, R0, 0x40, RZ ;  /* 0x0000004000047824 */ /* 0x000fe200078e00ff */
[----:B------:R-:W-:Y:S01]  /*4210*/  LOP3.LUT R3, R3, 0x7, RZ, 0xc0, !PT ;  /* 0x0000000703037812 */ /* 0x000fe200078ec0ff */
[----:B------:R-:W-:Y:S01]  /*4220*/  ULOP3.LUT UR4, UR4, 0x1, URZ, 0xc0, !UPT ;  /* 0x0000000104047892 */ /* 0x000fe2000f8ec03f */
[----:B------:R-:W-:Y:S01]  /*4230*/  IMAD.SHL.U32 R14, R18, 0x2, RZ ;  /* 0x00000002120e7824 */ /* 0x000fe200078e00ff */
[----:B------:R-:W-:Y:S01]  /*4240*/  ULDC UR8, c[0x0][0x284] ;  /* 0x0000a10000087ab9 */ /* 0x000fe20000000800 */
[--C-:B------:R-:W-:Y:S01]  /*4250*/  IADD3 R5, RZ, -R6, -R3.reuse ;  /* 0x80000006ff057210 */ /* 0x100fe20007ffe803 */
[----:B------:R-:W-:Y:S01]  /*4260*/  UISETP.GT.U32.AND UP1, UPT, UR37, 0x3, UPT ;  /* 0x000000032500788c */ /* 0x000fe2000bf24070 */
[----:B------:R-:W-:Y:S01]  /*4270*/  LOP3.LUT R9, R4, 0x40, R3, 0xe2, !PT ;  /* 0x0000004004097812 */ /* 0x000fe200078ee203 */
[----:B------:R-:W-:Y:S01]  /*4280*/  UISETP.NE.U32.AND UP0, UPT, UR4, 0x1, UPT ;  /* 0x000000010400788c */ /* 0x000fe2000bf05070 */
[----:B------:R-:W-:Y:S01]  /*4290*/  LOP3.LUT R3, R18, 0x3, RZ, 0xc0, !PT ;  /* 0x0000000312037812 */ /* 0x000fe200078ec0ff */
[----:B------:R-:W-:Y:S01]  /*42a0*/  ULDC.64 UR6, c[0x0][0x5d0] ;  /* 0x0001740000067ab9 */ /* 0x000fe20000000a00 */
[----:B------:R-:W-:Y:S01]  /*42b0*/  SHF.R.S32.HI R21, RZ, 0x1f, R23 ;  /* 0x0000001fff157819 */ /* 0x000fe20000011417 */
[----:B------:R-:W-:Y:S01]  /*42c0*/  UISETP.LT.U32.AND UP1, UPT, UR38, 0x4, UP1 ;  /* 0x000000042600788c */ /* 0x000fe20008f21070 */
[C---:B------:R-:W-:Y:S01]  /*42d0*/  LOP3.LUT R14, R13.reuse, 0x6, R14, 0xf8, !PT ;  /* 0x000000060d0e7812 */ /* 0x040fe200078ef80e */
[----:B------:R-:W-:Y:S01]  /*42e0*/  UISETP.GT.U32.AND UP0, UPT, UR38, 0x3, !UP0 ;  /* 0x000000032600788c */ /* 0x000fe2000c704070 */
[----:B------:R-:W-:Y:S01]  /*42f0*/  IMAD R0, R0, -0x40, R5 ;  /* 0xffffffc000007824 */ /* 0x000fe200078e0205 */
[----:B--2---:R-:W-:Y:S01]  /*4300*/  ISETP.GE.AND P0, PT, R13, R10, PT ;  /* 0x0000000a0d00720c */ /* 0x004fe20003f06270 */
[----:B------:R-:W-:Y:S01]  /*4310*/  IMAD R8, R3, -0x2, R10 ;  /* 0xfffffffe03087824 */ /* 0x000fe200078e020a */
[----:B------:R-:W-:Y:S01]  /*4320*/  SHF.R.S32.HI R15, RZ, 0x1f, R14 ;  /* 0x0000001fff0f7819 */ /* 0x000fe2000001140e */
[----:B------:R-:W-:Y:S01]  /*4330*/  IMAD.SHL.U32 R3, R139, 0x100, RZ ;  /* 0x000001008b037824 */ /* 0x000fe200078e00ff */
[----:B------:R-:W-:Y:S01]  /*4340*/  USEL UR5, URZ, 0x1, !UP1 ;  /* 0x000000013f057887 */ /* 0x000fe2000c800000 */
[----:B------:R-:W-:Y:S01]  /*4350*/  IMAD R4, R21, UR6, RZ ;  /* 0x0000000615047c24 */ /* 0x000fe2000f8e02ff */
[----:B------:R-:W-:Y:S01]  /*4360*/  USEL UR4, URZ, 0x1, !UP0 ;  /* 0x000000013f047887 */ /* 0x000fe2000c000000 */
[----:B------:R-:W-:Y:S01]  /*4370*/  IMAD.WIDE R10, R139, 0x100, RZ ;  /* 0x000001008b0a7825 */ /* 0x000fe200078e02ff */
[C---:B------:R-:W-:Y:S01]  /*4380*/  ISETP.GE.OR P0, PT, R3.reuse, UR8, P0 ;  /* 0x0000000803007c0c */ /* 0x040fe20008706670 */
[----:B------:R-:W-:Y:S01]  /*4390*/  ULOP3.LUT UR37, UR37, 0x3, URZ, 0xc0, !UPT ;  /* 0x0000000325257892 */ /* 0x000fe2000f8ec03f */
[----:B------:R-:W-:Y:S01]  /*43a0*/  IADD3 R3, -R3, UR8, R0 ;  /* 0x0000000803037c10 */ /* 0x000fe2000fffe100 */
[C---:B------:R-:W-:Y:S01]  /*43b0*/  IMAD R7, R23.reuse, UR7, R4 ;  /* 0x0000000717077c24 */ /* 0x040fe2000f8e0204 */
[----:B------:R-:W-:Y:S01]  /*43c0*/  ULOP3.LUT UR36, UR4, UR36, UR5, 0x96, !UPT ;  /* 0x0000002404247292 */ /* 0x000fe2000f8e9605 */
[----:B------:R-:W-:Y:S01]  /*43d0*/  IMAD.WIDE.U32 R4, R23, UR6, R14 ;  /* 0x0000000617047c25 */ /* 0x000fe2000f8e000e */
[----:B------:R-:W-:-:S03]  /*43e0*/  LOP3.LUT R9, R10, R9, R6, 0xfe, !PT ;  /* 0x000000090a097212 */ /* 0x000fc600078efe06 */
[----:B------:R-:W-:Y:S02]  /*43f0*/  IMAD.IADD R7, R5, 0x1, R7 ;  /* 0x0000000105077824 */ /* 0x000fe400078e0207 */
[----:B------:R-:W-:Y:S02]  /*4400*/  IMAD.IADD R8, R8, 0x1, -R13 ;  /* 0x0000000108087824 */ /* 0x000fe400078e0a0d */
[----:B------:R-:W-:Y:S02]  /*4410*/  IMAD.MOV.U32 R0, RZ, RZ, -0x1 ;  /* 0xffffffffff007424 */ /* 0x000fe400078e00ff */
[----:B------:R-:W-:Y:S01]  /*4420*/  IMAD.MOV.U32 R6, RZ, RZ, R4 ;  /* 0x000000ffff067224 */ /* 0x000fe200078e0004 */
[----:B------:R-:W-:Y:S06]  /*4430*/  @P0 BRA `(.L_x_28) ;  /* 0x0000006c00340947 */ /* 0x000fec0003800000 */
[----:B------:R-:W0:Y:S01]  /*4440*/  LDC.64 R4, c[0x0][0x5c8] ;  /* 0x00017200ff047b82 */ /* 0x000e220000000a00 */
[----:B-----5:R-:W-:Y:S01]  /*4450*/  FSETP.NEU.AND P2, PT, R137, RZ, PT ;  /* 0x000000ff8900720b */ /* 0x020fe20003f4d000 */
[----:B------:R-:W-:Y:S01]  /*4460*/  BSSY B0, `(.L_x_28) ;  /* 0x00006ca000007945 */ /* 0x000fe20003800000 */
[----:B------:R-:W-:-:S04]  /*4470*/  ISETP.GT.AND P0, PT, R8, RZ, PT ;  /* 0x000000ff0800720c */ /* 0x000fc80003f04270 */
[----:B------:R-:W-:Y:S01]  /*4480*/  ISETP.GT.AND P1, PT, R3, RZ, P0 ;  /* 0x000000ff0300720c */ /* 0x000fe20000724270 */
[-C--:B0-----:R-:W-:Y:S02]  /*4490*/  IMAD R12, R11, R4.reuse, RZ ;  /* 0x000000040b0c7224 */ /* 0x081fe400078e02ff */
[----:B------:R-:W-:-:S04]  /*44a0*/  IMAD.WIDE.U32 R142, R9, R4, R6 ;  /* 0x00000004098e7225 */ /* 0x000fc800078e0006 */
[----:B------:R-:W-:-:S04]  /*44b0*/  IMAD R7, R9, R5, R12 ;  /* 0x0000000509077224 */ /* 0x000fc800078e020c */
[----:B------:R-:W-:Y:S01]  /*44c0*/  IMAD.IADD R151, R143, 0x1, R7 ;  /* 0x000000018f977824 */ /* 0x000fe200078e0207 */
[----:B------:R-:W-:Y:S06]  /*44d0*/  @!P2 BRA `(.L_x_29) ;  /* 0x0000004c0040a947 */ /* 0x000fec0003800000 */
[----:B------:R-:W0:Y:S01]  /*44e0*/  LDC.64 R138, c[0x0][0x5b8] ;  /* 0x00016e00ff8a7b82 */ /* 0x000e220000000a00 */
[----:B------:R-:W-:-:S07]  /*44f0*/  ULDC.64 UR4, c[0x0][0x5c0] ;  /* 0x0001700000047ab9 */ /* 0x000fce0000000a00 */
[----:B------:R-:W1:Y:S08]  /*4500*/  LDC.64 R140, c[0x0][0x5b0] ;  /* 0x00016c00ff8c7b82 */ /* 0x000e700000000a00 */
[----:B------:R-:W2:Y:S01]  /*4510*/  LDC.64 R12, c[0x0][0x5a8] ;  /* 0x00016a00ff0c7b82 */ /* 0x000ea20000000a00 */
[-C--:B0-----:R-:W-:Y:S02]  /*4520*/  IMAD R6, R21, R138.reuse, RZ ;  /* 0x0000008a15067224 */ /* 0x081fe400078e02ff */
[----:B------:R-:W-:-:S04]  /*4530*/  IMAD.WIDE.U32 R144, R23, R138, R14 ;  /* 0x0000008a17907225 */ /* 0x000fc800078e000e */
[----:B------:R-:W-:Y:S02]  /*4540*/  IMAD R139, R23, R139, R6 ;  /* 0x0000008b178b7224 */ /* 0x000fe400078e0206 */
[-C--:B-1----:R-:W-:Y:S02]  /*4550*/  IMAD R10, R11, R140.reuse, RZ ;  /* 0x0000008c0b0a7224 */ /* 0x082fe400078e02ff */
[----:B------:R-:W-:Y:S02]  /*4560*/  IMAD.IADD R147, R145, 0x1, R139 ;  /* 0x0000000191937824 */ /* 0x000fe400078e028b */
[----:B------:R-:W-:Y:S02]  /*4570*/  IMAD.MOV.U32 R146, RZ, RZ, R144 ;  /* 0x000000ffff927224 */ /* 0x000fe400078e0090 */
[C---:B------:R-:W-:Y:S02]  /*4580*/  IMAD R149, R9.reuse, R141, R10 ;  /* 0x0000008d09957224 */ /* 0x040fe400078e020a */
[----:B------:R-:W-:-:S04]  /*4590*/  IMAD.WIDE.U32 R6, R9, R140, R146 ;  /* 0x0000008c09067225 */ /* 0x000fc800078e0092 */
[----:B------:R-:W-:Y:S01]  /*45a0*/  IMAD.IADD R7, R7, 0x1, R149 ;  /* 0x0000000107077824 */ /* 0x000fe200078e0295 */
[----:B--2---:R-:W-:-:S04]  /*45b0*/  LEA R10, P2, R6, R12, 0x1 ;  /* 0x0000000c060a7211 */ /* 0x004fc800078408ff */
[----:B------:R-:W-:-:S05]  /*45c0*/  LEA.HI.X R11, R6, R13, R7, 0x1, P2 ;  /* 0x0000000d060b7211 */ /* 0x000fca00010f0c07 */
[----:B------:R0:W2:Y:S01]  /*45d0*/  @P1 LDG.E.LTC128B.U16 R150, desc[UR40][R10.64] ;  /* 0x000000280a961981 */ /* 0x0000a2000c1e1520 */
[----:B------:R-:W-:Y:S01]  /*45e0*/  ISETP.GT.AND P3, PT, R8, 0x1, PT ;  /* 0x000000010800780c */ /* 0x000fe20003f64270 */
[----:B------:R-:W-:Y:S01]  /*45f0*/  IMAD.WIDE.U32 R20, R9, R140, R14 ;  /* 0x0000008c09147225 */ /* 0x000fe200078e000e */
[----:B------:R-:W-:Y:S01]  /*4600*/  BSSY B1, `(.L_x_30) ;  /* 0x0000012000017945 */ /* 0x000fe20003800000 */
[----:B------:R-:W-:Y:S02]  /*4610*/  SHF.L.U64.HI R143, R140, 0x3, R141 ;  /* 0x000000038c8f7819 */ /* 0x000fe4000001028d */
[----:B------:R-:W-:Y:S02]  /*4620*/  IMAD.IADD R21, R149, 0x1, R21 ;  /* 0x0000000195157824 */ /* 0x000fe400078e0215 */
[----:B------:R-:W-:-:S04]  /*4630*/  IMAD.WIDE.U32 R20, R23, R138, R20 ;  /* 0x0000008a17147225 */ /* 0x000fc800078e0014 */
[----:B0-----:R-:W-:Y:S01]  /*4640*/  IMAD.IADD R11, R139, 0x1, R21 ;  /* 0x000000018b0b7824 */ /* 0x001fe200078e0215 */
[----:B------:R-:W-:-:S04]  /*4650*/  LEA R10, P4, R20, R12, 0x1 ;  /* 0x0000000c140a7211 */ /* 0x000fc800078808ff */
[----:B------:R-:W-:Y:S01]  /*4660*/  LEA.HI.X R11, R20, R13, R11, 0x1, P4 ;  /* 0x0000000d140b7211 */ /* 0x000fe200020f0c0b */
[----:B--2---:R-:W-:-:S05]  /*4670*/  HADD2.F32 R6, -RZ, R150.H0_H0 ;  /* 0x20000096ff067230 */ /* 0x004fca0000004100 */
[----:B------:R-:W-:Y:S01]  /*4680*/  FMUL R7, R6, R137 ;  /* 0x0000008906077220 */ /* 0x000fe20000400000 */
[----:B------:R-:W-:-:S03]  /*4690*/  LEA R6, P2, R142, UR4, 0x1 ;  /* 0x000000048e067c11 */ /* 0x000fc6000f8408ff */
[----:B------:R-:W-:Y:S01]  /*46a0*/  FFMA R128, R128, R136, R7 ;  /* 0x0000008880807223 */ /* 0x000fe20000000007 */
[----:B------:R-:W-:Y:S01]  /*46b0*/  LEA.HI.X R7, R142, UR5, R151, 0x1, P2 ;  /* 0x000000058e077c11 */ /* 0x000fe200090f0c97 */
[----:B------:R-:W-:Y:S01]  /*46c0*/  IMAD.SHL.U32 R142, R140, 0x8, RZ ;  /* 0x000000088c8e7824 */ /* 0x000fe200078e00ff */
[----:B------:R-:W-:Y:S02]  /*46d0*/  ISETP.GT.AND P2, PT, R3, RZ, P3 ;  /* 0x000000ff0300720c */ /* 0x000fe40001f44270 */
[----:B------:R-:W-:-:S05]  /*46e0*/  F2FP.F16.F32.PACK_AB R128, RZ, R128 ;  /* 0x00000080ff80723e */ /* 0x000fca00000000ff */
[----:B------:R0:W-:Y:S06]  /*46f0*/  @P1 STG.E.U16 desc[UR40][R6.64], R128 ;  /* 0x0000008006001986 */ /* 0x0001ec000c101528 */
[----:B------:R-:W-:Y:S05]  /*4700*/  @!P2 BRA `(.L_x_31) ;  /* 0x000000000004a947 */ /* 0x000fea0003800000 */
[----:B------:R1:W5:Y:S02]  /*4710*/  LDG.E.LTC128B.U16 R150, desc[UR40][R10.64+0x2] ;  /* 0x000002280a967981 */ /* 0x000364000c1e1520 */
.L_x_31:
[----:B------:R-:W-:Y:S05]  /*4720*/  BSYNC B1 ;  /* 0x0000000000017941 */ /* 0x000fea0003800000 */
.L_x_30:
[----:B-----5:R-:W-:Y:S01]  /*4730*/  HADD2.F32 R20, -RZ, R150.H0_H0 ;  /* 0x20000096ff147230 */ /* 0x020fe20000004100 */
[----:B------:R-:W-:Y:S01]  /*4740*/  ISETP.GT.AND P1, PT, R3, 0x8, P0 ;  /* 0x000000080300780c */ /* 0x000fe20000724270 */
[----:B------:R-:W-:-:S04]  /*4750*/  IMAD.WIDE.U32 R156, R9, R140, R142 ;  /* 0x0000008c099c7225 */ /* 0x000fc800078e008e */
[----:B------:R-:W-:Y:S01]  /*4760*/  FMUL R20, R20, R137 ;  /* 0x0000008914147220 */ /* 0x000fe20000400000 */
[----:B------:R-:W-:Y:S01]  /*4770*/  IMAD.IADD R159, R149, 0x1, R157 ;  /* 0x00000001959f7824 */ /* 0x000fe200078e029d */
[----:B------:R-:W-:Y:S02]  /*4780*/  IADD3 R21, P4, R144, R156, RZ ;  /* 0x0000009c90157210 */ /* 0x000fe40007f9e0ff */
[----:B------:R-:W-:-:S03]  /*4790*/  FFMA R129, R129, R136, R20 ;  /* 0x0000008881817223 */ /* 0x000fc60000000014 */
[----:B0-----:R-:W-:Y:S01]  /*47a0*/  IMAD.X R128, R159, 0x1, R147, P4 ;  /* 0x000000019f807824 */ /* 0x001fe200020e0693 */
[C---:B------:R-:W-:Y:S02]  /*47b0*/  LEA R20, P4, R21.reuse, R12, 0x1 ;  /* 0x0000000c15147211 */ /* 0x040fe400078808ff */
[----:B------:R-:W-:Y:S02]  /*47c0*/  F2FP.F16.F32.PACK_AB R129, RZ, R129 ;  /* 0x00000081ff81723e */ /* 0x000fe400000000ff */
[----:B------:R-:W-:Y:S02]  /*47d0*/  LEA.HI.X R21, R21, R13, R128, 0x1, P4 ;  /* 0x0000000d15157211 */ /* 0x000fe400020f0c80 */
[----:B------:R-:W-:-:S05]  /*47e0*/  PRMT R152, R129, 0x7610, R152 ;  /* 0x0000761081987816 */ /* 0x000fca0000000098 */
[----:B------:R0:W-:Y:S04]  /*47f0*/  @P2 STG.E.U16 desc[UR40][R6.64+0x2], R152 ;  /* 0x0000029806002986 */ /* 0x0001e8000c101528 */
[----:B------:R2:W3:Y:S01]  /*4800*/  @P1 LDG.E.LTC128B.U16 R150, desc[UR40][R20.64] ;  /* 0x0000002814961981 */ /* 0x0004e2000c1e1520 */
[C---:B------:R-:W-:Y:S01]  /*4810*/  IMAD.SHL.U32 R151, R4.reuse, 0x10, RZ ;  /* 0x0000001004977824 */ /* 0x040fe200078e00ff */
[----:B------:R-:W-:Y:S01]  /*4820*/  SHF.L.U64.HI R153, R4, 0x4, R5 ;  /* 0x0000000404997819 */ /* 0x000fe20000010205 */
[----:B------:R-:W-:Y:S01]  /*4830*/  BSSY B1, `(.L_x_32) ;  /* 0x0000011000017945 */ /* 0x000fe20003800000 */
[----:B------:R-:W-:-:S05]  /*4840*/  IADD3 R154, P2, R14, R156, RZ ;  /* 0x0000009c0e9a7210 */ /* 0x000fca0007f5e0ff */
[----:B------:R-:W-:Y:S01]  /*4850*/  IMAD.X R155, R15, 0x1, R159, P2 ;  /* 0x000000010f9b7824 */ /* 0x000fe200010e069f */
[----:B------:R-:W-:Y:S01]  /*4860*/  ISETP.GT.AND P2, PT, R3, 0x8, P3 ;  /* 0x000000080300780c */ /* 0x000fe20001f44270 */
[----:B------:R-:W-:-:S03]  /*4870*/  IMAD.WIDE.U32 R154, R23, R138, R154 ;  /* 0x0000008a179a7225 */ /* 0x000fc600078e009a */
[----:B--2---:R-:W-:Y:S01]  /*4880*/  LEA R20, P5, R154, R12, 0x1 ;  /* 0x0000000c9a147211 */ /* 0x004fe200078a08ff */
[----:B---3--:R-:W-:-:S05]  /*4890*/  HADD2.F32 R128, -RZ, R150.H0_H0 ;  /* 0x20000096ff807230 */ /* 0x008fca0000004100 */
[----:B------:R-:W-:Y:S01]  /*48a0*/  FMUL R129, R128, R137 ;  /* 0x0000008980817220 */ /* 0x000fe20000400000 */
[----:B------:R-:W-:-:S03]  /*48b0*/  IADD3 R128, P4, R151, R6, RZ ;  /* 0x0000000697807210 */ /* 0x000fc60007f9e0ff */
[----:B------:R-:W-:Y:S01]  /*48c0*/  FFMA R129, R130, R136, R129 ;  /* 0x0000008882817223 */ /* 0x000fe20000000081 */
[----:B------:R-:W-:-:S04]  /*48d0*/  IMAD.IADD R130, R139, 0x1, R155 ;  /* 0x000000018b827824 */ /* 0x000fc800078e029b */
[----:B0-----:R-:W-:Y:S01]  /*48e0*/  F2FP.F16.F32.PACK_AB R152, RZ, R129 ;  /* 0x00000081ff98723e */ /* 0x001fe200000000ff */
[----:B------:R-:W-:Y:S01]  /*48f0*/  IMAD.X R129, R153, 0x1, R7, P4 ;  /* 0x0000000199817824 */ /* 0x000fe200020e0607 */
[----:B------:R-:W-:-:S04]  /*4900*/  LEA.HI.X R21, R154, R13, R130, 0x1, P5 ;  /* 0x0000000d9a157211 */ /* 0x000fc800028f0c82 */
[----:B------:R0:W-:Y:S01]  /*4910*/  @P1 STG.E.U16 desc[UR40][R128.64], R152 ;  /* 0x0000009880001986 */ /* 0x0001e2000c101528 */
[----:B------:R-:W-:Y:S05]  /*4920*/  @!P2 BRA `(.L_x_33) ;  /* 0x000000000004a947 */ /* 0x000fea0003800000 */
[----:B------:R2:W5:Y:S02]  /*4930*/  LDG.E.LTC128B.U16 R150, desc[UR40][R20.64+0x2] ;  /* 0x0000022814967981 */ /* 0x000564000c1e1520 */
.L_x_33:
[----:B------:R-:W-:Y:S05]  /*4940*/  BSYNC B1 ;  /* 0x0000000000017941 */ /* 0x000fea0003800000 */
.L_x_32:
[----:B-----5:R-:W-:Y:S01]  /*4950*/  HADD2.F32 R130, -RZ, R150.H0_H0 ;  /* 0x20000096ff827230 */ /* 0x020fe20000004100 */
[----:B------:R-:W-:Y:S01]  /*4960*/  ISETP.GT.AND P1, PT, R8, 0x8, PT ;  /* 0x000000080800780c */ /* 0x000fe20003f24270 */
[----:B------:R-:W-:Y:S01]  /*4970*/  BSSY B1, `(.L_x_34) ;  /* 0x000000c000017945 */ /* 0x000fe20003800000 */
[----:B------:R-:W-:Y:S02]  /*4980*/  IMAD R155, R141, 0x78, RZ ;  /* 0x000000788d9b7824 */ /* 0x000fe400078e02ff */
[----:B------:R-:W-:Y:S01]  /*4990*/  FMUL R130, R130, R137 ;  /* 0x0000008982827220 */ /* 0x000fe20000400000 */
[----:B------:R-:W-:-:S03]  /*49a0*/  ISETP.GT.AND P4, PT, R3, RZ, P1 ;  /* 0x000000ff0300720c */ /* 0x000fc60000f84270 */
[----:B------:R-:W-:Y:S01]  /*49b0*/  FFMA R130, R131, R136, R130 ;  /* 0x0000008883827223 */ /* 0x000fe20000000082 */
[----:B------:R-:W-:-:S04]  /*49c0*/  IMAD.MOV.U32 R131, RZ, RZ, R159 ;  /* 0x000000ffff837224 */ /* 0x000fc800078e009f */
[----:B------:R-:W-:-:S04]  /*49d0*/  F2FP.F16.F32.PACK_AB R130, RZ, R130 ;  /* 0x00000082ff82723e */ /* 0x000fc800000000ff */
[----:B0-----:R-:W-:Y:S01]  /*49e0*/  PRMT R152, R130, 0x7610, R152 ;  /* 0x0000761082987816 */ /* 0x001fe20000000098 */
[----:B------:R-:W-:-:S04]  /*49f0*/  IMAD.MOV.U32 R130, RZ, RZ, R156 ;  /* 0x000000ffff827224 */ /* 0x000fc800078e009c */
[----:B------:R0:W-:Y:S01]  /*4a00*/  @P2 STG.E.U16 desc[UR40][R128.64+0x2], R152 ;  /* 0x0000029880002986 */ /* 0x0001e2000c101528 */
[----:B------:R-:W-:Y:S05]  /*4a10*/  @!P4 BRA `(.L_x_35) ;  /* 0x000000000004c947 */ /* 0x000fea0003800000 */
[----:B------:R3:W5:Y:S02]  /*4a20*/  LDG.E.LTC128B.U16 R150, desc[UR40][R10.64+0x10] ;  /* 0x000010280a967981 */ /* 0x000764000c1e1520 */
.L_x_35:
[----:B------:R-:W-:Y:S05]  /*4a30*/  BSYNC B1 ;  /* 0x0000000000017941 */ /* 0x000fea0003800000 */
.L_x_34:
[----:B0----5:R-:W-:Y:S01]  /*4a40*/  HADD2.F32 R152, -RZ, R150.H0_H0 ;  /* 0x20000096ff987230 */ /* 0x021fe20000004100 */
[----:B------:R-:W-:Y:S01]  /*4a50*/  BSSY B1, `(.L_x_36) ;  /* 0x000000d000017945 */ /* 0x000fe20003800000 */
[----:B------:R-:W-:-:S04]  /*4a60*/  IMAD.WIDE.U32 R130, R140, 0x78, R130 ;  /* 0x000000788c827825 */ /* 0x000fc800078e0082 */
[----:B------:R-:W-:Y:S01]  /*4a70*/  FMUL R141, R152, R137 ;  /* 0x00000089988d7220 */ /* 0x000fe20000400000 */
[----:B------:R-:W-:Y:S01]  /*4a80*/  IMAD.IADD R157, R131, 0x1, R155 ;  /* 0x00000001839d7824 */ /* 0x000fe200078e029b */
[----:B------:R-:W-:Y:S02]  /*4a90*/  IADD3 R152, P2, P5, R144, R130, R142 ;  /* 0x0000008290987210 */ /* 0x000fe40007d5e08e */
[----:B------:R-:W-:Y:S02]  /*4aa0*/  FFMA R141, R132, R136, R141 ;  /* 0x00000088848d7223 */ /* 0x000fe4000000008d */
[----:B------:R-:W-:Y:S02]  /*4ab0*/  IADD3.X R154, R147, R157, R143, P2, P5 ;  /* 0x0000009d939a7210 */ /* 0x000fe400017ea48f */
[----:B------:R-:W-:Y:S02]  /*4ac0*/  ISETP.GT.AND P2, PT, R8, 0x9, PT ;  /* 0x000000090800780c */ /* 0x000fe40003f44270 */
[----:B------:R-:W-:-:S02]  /*4ad0*/  F2FP.F16.F32.PACK_AB R141, RZ, R141 ;  /* 0x0000008dff8d723e */ /* 0x000fc400000000ff */
[----:B------:R-:W-:-:S03]  /*4ae0*/  ISETP.GT.AND P5, PT, R3, RZ, P2 ;  /* 0x000000ff0300720c */ /* 0x000fc600017a4270 */
[----:B------:R0:W-:Y:S10]  /*4af0*/  @P4 STG.E.U16 desc[UR40][R6.64+0x10], R141 ;  /* 0x0000108d06004986 */ /* 0x0001f4000c101528 */
[----:B------:R-:W-:Y:S05]  /*4b00*/  @!P5 BRA `(.L_x_37) ;  /* 0x000000000004d947 */ /* 0x000fea0003800000 */
[----:B------:R4:W5:Y:S02]  /*4b10*/  LDG.E.LTC128B.U16 R150, desc[UR40][R10.64+0x12] ;  /* 0x000012280a967981 */ /* 0x000964000c1e1520 */
.L_x_37:
[----:B------:R-:W-:Y:S05]  /*4b20*/  BSYNC B1 ;  /* 0x0000000000017941 */ /* 0x000fea0003800000 */
.L_x_36:
[----:B-----5:R-:W-:Y:S01]  /*4b30*/  HADD2.F32 R132, -RZ, R150.H0_H0 ;  /* 0x20000096ff847230 */ /* 0x020fe20000004100 */
[----:B------:R-:W-:Y:S01]  /*4b40*/  ISETP.GT.AND P4, PT, R3, 0x8, P1 ;  /* 0x000000080300780c */ /* 0x000fe20000f84270 */
[----:B------:R-:W-:Y:S03]  /*4b50*/  BSSY B1, `(.L_x_38) ;  /* 0x0000007000017945 */ /* 0x000fe60003800000 */
[----:B------:R-:W-:-:S04]  /*4b60*/  FMUL R132, R132, R137 ;  /* 0x0000008984847220 */ /* 0x000fc80000400000 */
[----:B------:R-:W-:-:S05]  /*4b70*/  FFMA R132, R133, R136, R132 ;  /* 0x0000008885847223 */ /* 0x000fca0000000084 */
[----:B------:R-:W-:-:S05]  /*4b80*/  F2FP.F16.F32.PACK_AB R132, RZ, R132 ;  /* 0x00000084ff84723e */ /* 0x000fca00000000ff */
[----:B------:R0:W-:Y:S01]  /*4b90*/  @P5 STG.E.U16 desc[UR40][R6.64+0x12], R132 ;  /* 0x0000128406005986 */ /* 0x0001e2000c101528 */
[----:B------:R-:W-:Y:S05]  /*4ba0*/  @!P4 BRA `(.L_x_39) ;  /* 0x000000000004c947 */ /* 0x000fea0003800000 */
[----:B------:R0:W5:Y:S02]  /*4bb0*/  LDG.E.LTC128B.U16 R150, desc[UR40][R20.64+0x10] ;  /* 0x0000102814967981 */ /* 0x000164000c1e1520 */
.L_x_39:
[----:B------:R-:W-:Y:S05]  /*4bc0*/  BSYNC B1 ;  /* 0x0000000000017941 */ /* 0x000fea0003800000 */
.L_x_38:
[----:B0----5:R-:W-:Y:S01]  /*4bd0*/  HADD2.F32 R132, -RZ, R150.H0_H0 ;  /* 0x20000096ff847230 */ /* 0x021fe20000004100 */
        /* <DEDUP_REMOVED lines=8> */
.L_x_41:
[----:B------:R-:W-:Y:S05]  /*4c60*/  BSYNC B1 ;  /* 0x0000000000017941 */ /* 0x000fea0003800000 */
.L_x_40:
[----:B-----5:R-:W-:Y:S01]  /*4c70*/  HADD2.F32 R132, -RZ, R150.H0_H0 ;  /* 0x20000096ff847230 */ /* 0x020fe20000004100 */
[----:B------:R-:W-:-:S04]  /*4c80*/  IADD3 R131, P4, R144, R130, RZ ;  /* 0x0000008290837210 */ /* 0x000fc80007f9e0ff */
[----:B------:R-:W-:Y:S01]  /*4c90*/  FMUL R132, R132, R137 ;  /* 0x0000008984847220 */ /* 0x000fe20000400000 */
[----:B------:R-:W-:Y:S01]  /*4ca0*/  IMAD.X R146, R157, 0x1, R147, P4 ;  /* 0x000000019d927824 */ /* 0x000fe200020e0693 */
[----:B------:R-:W-:Y:S02]  /*4cb0*/  LEA R130, P4, R131, R12, 0x1 ;  /* 0x0000000c83827211 */ /* 0x000fe400078808ff */
[----:B------:R-:W-:Y:S02]  /*4cc0*/  FFMA R132, R135, R136, R132 ;  /* 0x0000008887847223 */ /* 0x000fe40000000084 */
[----:B------:R-:W-:-:S03]  /*4cd0*/  LEA.HI.X R131, R131, R13, R146, 0x1, P4 ;  /* 0x0000000d83837211 */ /* 0x000fc600020f0c92 */
[----:B------:R-:W-:-:S04]  /*4ce0*/  F2FP.F16.F32.PACK_AB R132, RZ, R132 ;  /* 0x00000084ff84723e */ /* 0x000fc800000000ff */
[----:B0-----:R-:W-:-:S05]  /*4cf0*/  PRMT R133, R132, 0x7610, R133 ;  /* 0x0000761084857816 */ /* 0x001fca0000000085 */
[----:B------:R0:W-:Y:S01]  /*4d00*/  @P5 STG.E.U16 desc[UR40][R128.64+0x12], R133 ;  /* 0x0000128580005986 */ /* 0x0001e2000c101528 */
[----:B------:R-:W-:-:S13]  /*4d10*/  ISETP.GT.AND P5, PT, R3, 0x80, P0 ;  /* 0x000000800300780c */ /* 0x000fda00007a4270 */
[----:B------:R1:W2:Y:S01]  /*4d20*/  @P5 LDG.E.LTC128B.U16 R150, desc[UR40][R130.64] ;  /* 0x0000002882965981 */ /* 0x0002a2000c1e1520 */
[----:B------:R-:W-:Y:S01]  /*4d30*/  IMAD.WIDE.U32 R144, R140, 0x78, R142 ;  /* 0x000000788c907825 */ /* 0x000fe200078e008e */
[----:B------:R-:W-:Y:S03]  /*4d40*/  BSSY B1, `(.L_x_42) ;  /* 0x0000016000017945 */ /* 0x000fe60003800000 */
[----:B------:R-:W-:Y:S02]  /*4d50*/  IMAD.IADD R147, R155, 0x1, R145 ;  /* 0x000000019b937824 */ /* 0x000fe400078e0291 */
[----:B------:R-:W-:Y:S02]  /*4d60*/  IMAD.MOV.U32 R146, RZ, RZ, R144 ;  /* 0x000000ffff927224 */ /* 0x000fe400078e0090 */
[----:B------:R-:W-:Y:S02]  /*4d70*/  IMAD R5, R5, 0xf0, RZ ;  /* 0x000000f005057824 */ /* 0x000fe400078e02ff */
[----:B0-----:R-:W-:-:S03]  /*4d80*/  IMAD.WIDE.U32 R132, R9, R140, R146 ;  /* 0x0000008c09847225 */ /* 0x001fc600078e0092 */
[----:B------:R-:W-:-:S04]  /*4d90*/  IADD3 R134, P4, R14, R132, RZ ;  /* 0x000000840e867210 */ /* 0x000fc80007f9e0ff */
[----:B------:R-:W-:-:S03]  /*4da0*/  IADD3.X R135, R15, R149, R133, P4, !PT ;  /* 0x000000950f877210 */ /* 0x000fc600027fe485 */
[----:B------:R-:W-:-:S04]  /*4db0*/  IMAD.WIDE.U32 R134, R23, R138, R134 ;  /* 0x0000008a17867225 */ /* 0x000fc800078e0086 */
[----:B-1----:R-:W-:Y:S01]  /*4dc0*/  IMAD.IADD R131, R139, 0x1, R135 ;  /* 0x000000018b837824 */ /* 0x002fe200078e0287 */
[----:B------:R-:W-:-:S04]  /*4dd0*/  LEA R130, P4, R134, R12, 0x1 ;  /* 0x0000000c86827211 */ /* 0x000fc800078808ff */
[----:B------:R-:W-:Y:S02]  /*4de0*/  LEA.HI.X R131, R134, R13, R131, 0x1, P4 ;  /* 0x0000000d86837211 */ /* 0x000fe400020f0c83 */
[----:B------:R-:W-:Y:S01]  /*4df0*/  ISETP.GT.AND P4, PT, R3, 0x80, P3 ;  /* 0x000000800300780c */ /* 0x000fe20001f84270 */
[----:B--2---:R-:W-:-:S05]  /*4e00*/  HADD2.F32 R132, -RZ, R150.H0_H0 ;  /* 0x20000096ff847230 */ /* 0x004fca0000004100 */
[----:B------:R-:W-:-:S04]  /*4e10*/  FMUL R133, R132, R137 ;  /* 0x0000008984857220 */ /* 0x000fc80000400000 */
[----:B------:R-:W-:Y:S01]  /*4e20*/  FFMA R120, R120, R136, R133 ;  /* 0x0000008878787223 */ /* 0x000fe20000000085 */
[----:B------:R-:W-:-:S04]  /*4e30*/  IMAD.WIDE.U32 R132, R4, 0xf0, R128 ;  /* 0x000000f004847825 */ /* 0x000fc800078e0080 */
[----:B------:R-:W-:Y:S01]  /*4e40*/  F2FP.F16.F32.PACK_AB R120, RZ, R120 ;  /* 0x00000078ff78723e */ /* 0x000fe200000000ff */
[----:B------:R-:W-:Y:S02]  /*4e50*/  IMAD.IADD R135, R133, 0x1, R5 ;  /* 0x0000000185877824 */ /* 0x000fe400078e0205 */
[----:B------:R-:W-:-:S05]  /*4e60*/  @P5 IMAD.MOV.U32 R134, RZ, RZ, R132 ;  /* 0x000000ffff865224 */ /* 0x000fca00078e0084 */
[----:B------:R0:W-:Y:S01]  /*4e70*/  @P5 STG.E.U16 desc[UR40][R134.64], R120 ;  /* 0x0000007886005986 */ /* 0x0001e2000c101528 */
[----:B------:R-:W-:Y:S05]  /*4e80*/  @!P4 BRA `(.L_x_43) ;  /* 0x000000000004c947 */ /* 0x000fea0003800000 */
[----:B------:R1:W5:Y:S02]  /*4e90*/  LDG.E.LTC128B.U16 R150, desc[UR40][R130.64+0x2] ;  /* 0x0000022882967981 */ /* 0x000364000c1e1520 */
.L_x_43:
[----:B------:R-:W-:Y:S05]  /*4ea0*/  BSYNC B1 ;  /* 0x0000000000017941 */ /* 0x000fea0003800000 */
.L_x_42:
[----:B0----5:R-:W-:Y:S01]  /*4eb0*/  HADD2.F32 R120, -RZ, R150.H0_H0 ;  /* 0x20000096ff787230 */ /* 0x021fe20000004100 */
[----:B------:R-:W-:Y:S01]  /*4ec0*/  IADD3 R144, P5, R142, R144, RZ ;  /* 0x000000908e907210 */ /* 0x000fe20007fbe0ff */
[----:B------:R-:W-:Y:S01]  /*4ed0*/  BSSY B1, `(.L_x_44) ;  /* 0x0000010000017945 */ /* 0x000fe20003800000 */
[----:B------:R-:W-:Y:S02]  /*4ee0*/  ISETP.GT.AND P0, PT, R3, 0x88, P0 ;  /* 0x000000880300780c */ /* 0x000fe40000704270 */
[----:B------:R-:W-:Y:S01]  /*4ef0*/  FMUL R120, R120, R137 ;  /* 0x0000008978787220 */ /* 0x000fe20000400000 */
[----:B------:R-:W-:-:S03]  /*4f00*/  IMAD.X R145, R147, 0x1, R143, P5 ;  /* 0x0000000193917824 */ /* 0x000fc600028e068f */
[----:B------:R-:W-:Y:S01]  /*4f10*/  FFMA R120, R121, R136, R120 ;  /* 0x0000008879787223 */ /* 0x000fe20000000078 */
[----:B------:R-:W-:-:S04]  /*4f20*/  IMAD.WIDE.U32 R140, R9, R140, R144 ;  /* 0x0000008c098c7225 */ /* 0x000fc800078e0090 */
[----:B------:R-:W-:Y:S01]  /*4f30*/  F2FP.F16.F32.PACK_AB R120, RZ, R120 ;  /* 0x00000078ff78723e */ /* 0x000fe200000000ff */
[----:B------:R-:W-:Y:S01]  /*4f40*/  @P4 IMAD.MOV.U32 R144, RZ, RZ, R132 ;  /* 0x000000ffff904224 */ /* 0x000fe200078e0084 */
[----:B------:R-:W-:Y:S01]  /*4f50*/  IADD3 R142, P5, R14, R140, RZ ;  /* 0x0000008c0e8e7210 */ /* 0x000fe20007fbe0ff */
[----:B------:R-:W-:Y:S01]  /*4f60*/  @P4 IMAD.MOV.U32 R145, RZ, RZ, R135 ;  /* 0x000000ffff914224 */ /* 0x000fe200078e0087 */
[----:B------:R-:W-:-:S05]  /*4f70*/  PRMT R9, R120, 0x7610, R9 ;  /* 0x0000761078097816 */ /* 0x000fca0000000009 */
[----:B------:R0:W-:Y:S01]  /*4f80*/  @P4 STG.E.U16 desc[UR40][R144.64+0x2], R9 ;  /* 0x0000020990004986 */ /* 0x0001e2000c101528 */
[----:B------:R-:W-:-:S04]  /*4f90*/  LEA R120, P4, R152, R12, 0x1 ;  /* 0x0000000c98787211 */ /* 0x000fc800078808ff */
[----:B------:R-:W-:Y:S01]  /*4fa0*/  LEA.HI.X R121, R152, R13, R154, 0x1, P4 ;  /* 0x0000000d98797211 */ /* 0x000fe200020f0c9a */
[----:B------:R-:W-:Y:S08]  /*4fb0*/  @!P0 BRA `(.L_x_45) ;  /* 0x0000000000048947 */ /* 0x000ff00003800000 */
[----:B------:R2:W5:Y:S02]  /*4fc0*/  LDG.E.LTC128B.U16 R150, desc[UR40][R120.64] ;  /* 0x0000002878967981 */ /* 0x000564000c1e1520 */
.L_x_45:
[----:B------:R-:W-:Y:S05]  /*4fd0*/  BSYNC B1 ;  /* 0x0000000000017941 */ /* 0x000fea0003800000 */
.L_x_44:
[----:B-----5:R-:W-:Y:S01]  /*4fe0*/  HADD2.F32 R14, -RZ, R150.H0_H0 ;  /* 0x20000096ff0e7230 */ /* 0x020fe20000004100 */
[----:B------:R-:W-:Y:S01]  /*4ff0*/  IADD3.X R143, R15, R149, R141, P5, !PT ;  /* 0x000000950f8f7210 */ /* 0x000fe20002ffe48d */
[----:B------:R-:W-:Y:S01]  /*5000*/  BSSY B1, `(.L_x_46) ;  /* 0x000000e000017945 */ /* 0x000fe20003800000 */
[----:B------:R-:W-:Y:S02]  /*5010*/  ISETP.GT.AND P3, PT, R3, 0x88, P3 ;  /* 0x000000880300780c */ /* 0x000fe40001f64270 */
[----:B0-----:R-:W-:Y:S01]  /*5020*/  FMUL R9, R14, R137 ;  /* 0x000000890e097220 */ /* 0x001fe20000400000 */
[----:B------:R-:W-:Y:S01]  /*5030*/  IADD3 R14, P4, R151, R132, RZ ;  /* 0x00000084970e7210 */ /* 0x000fe20007f9e0ff */
[----:B--2---:R-:W-:-:S04]  /*5040*/  IMAD.WIDE.U32 R120, R23, R138, R142 ;  /* 0x0000008a17787225 */ /* 0x004fc800078e008e */
[----:B------:R-:W-:Y:S01]  /*5050*/  FFMA R9, R122, R136, R9 ;  /* 0x000000887a097223 */ /* 0x000fe20000000009 */
[----:B------:R-:W-:Y:S01]  /*5060*/  IMAD.X R15, R135, 0x1, R153, P4 ;  /* 0x00000001870f7824 */ /* 0x000fe200020e0699 */
[----:B------:R-:W-:Y:S01]  /*5070*/  LEA R12, P5, R120, R12, 0x1 ;  /* 0x0000000c780c7211 */ /* 0x000fe200078a08ff */
[----:B------:R-:W-:Y:S02]  /*5080*/  IMAD.IADD R139, R139, 0x1, R121 ;  /* 0x000000018b8b7824 */ /* 0x000fe400078e0279 */
[----:B------:R-:W-:-:S03]  /*5090*/  F2FP.F16.F32.PACK_AB R9, RZ, R9 ;  /* 0x00000009ff09723e */ /* 0x000fc600000000ff */
[----:B------:R-:W-:Y:S02]  /*50a0*/  LEA.HI.X R13, R120, R13, R139, 0x1, P5 ;  /* 0x0000000d780d7211 */ /* 0x000fe400028f0c8b */
[----:B------:R0:W-:Y:S01]  /*50b0*/  @P0 STG.E.U16 desc[UR40][R14.64], R9 ;  /* 0x000000090e000986 */ /* 0x0001e2000c101528 */
[----:B------:R-:W-:Y:S05]  /*50c0*/  @!P3 BRA `(.L_x_47) ;  /* 0x000000000004b947 */ /* 0x000fea0003800000 */
[----:B------:R2:W5:Y:S02]  /*50d0*/  LDG.E.LTC128B.U16 R150, desc[UR40][R12.64+0x2] ;  /* 0x000002280c967981 */ /* 0x000564000c1e1520 */
.L_x_47:
[----:B------:R-:W-:Y:S05]  /*50e0*/  BSYNC B1 ;  /* 0x0000000000017941 */ /* 0x000fea0003800000 */
.L_x_46:
        /* <DEDUP_REMOVED lines=9> */
.L_x_49:
[----:B------:R-:W-:Y:S05]  /*5180*/  BSYNC B1 ;  /* 0x0000000000017941 */ /* 0x000fea0003800000 */
.L_x_48:
[----:B0----5:R-:W-:Y:S01]  /*5190*/  HADD2.F32 R120, -RZ, R150.H0_H0 ;  /* 0x20000096ff787230 */ /* 0x021fe20000004100 */
[----:B------:R-:W-:Y:S01]  /*51a0*/  ISETP.GT.AND P3, PT, R3, 0x80, P2 ;  /* 0x000000800300780c */ /* 0x000fe20001764270 */
[----:B------:R-:W-:Y:S01]  /*51b0*/  @P0 IMAD.MOV.U32 R121, RZ, RZ, R135 ;  /* 0x000000ffff790224 */ /* 0x000fe200078e0087 */
[----:B------:R-:W-:Y:S02]  /*51c0*/  BSSY B1, `(.L_x_50) ;  /* 0x0000008000017945 */ /* 0x000fe40003800000 */
[----:B------:R-:W-:Y:S01]  /*51d0*/  FMUL R9, R120, R137 ;  /* 0x0000008978097220 */ /* 0x000fe20000400000 */
[----:B------:R-:W-:-:S03]  /*51e0*/  @P0 IMAD.MOV.U32 R120, RZ, RZ, R132 ;  /* 0x000000ffff780224 */ /* 0x000fc600078e0084 */
[----:B------:R-:W-:-:S05]  /*51f0*/  FFMA R9, R124, R136, R9 ;  /* 0x000000887c097223 */ /* 0x000fca0000000009 */
[----:B------:R-:W-:-:S05]  /*5200*/  F2FP.F16.F32.PACK_AB R9, RZ, R9 ;  /* 0x00000009ff09723e */ /* 0x000fca00000000ff */
[----:B------:R0:W-:Y:S01]  /*5210*/  @P0 STG.E.U16 desc[UR40][R120.64+0x10], R9 ;  /* 0x0000100978000986 */ /* 0x0001e2000c101528 */
[----:B------:R-:W-:Y:S05]  /*5220*/  @!P3 BRA `(.L_x_51) ;  /* 0x000000000004b947 */ /* 0x000fea0003800000 */
[----:B------:R0:W5:Y:S02]  /*5230*/  LDG.E.LTC128B.U16 R150, desc[UR40][R130.64+0x12] ;  /* 0x0000122882967981 */ /* 0x000164000c1e1520 */
.L_x_51:
[----:B------:R-:W-:Y:S05]  /*5240*/  BSYNC B1 ;  /* 0x0000000000017941 */ /* 0x000fea0003800000 */
.L_x_50:
[----:B0----5:R-:W-:Y:S01]  /*5250*/  HADD2.F32 R120, -RZ, R150.H0_H0 ;  /* 0x20000096ff787230 */ /* 0x021fe20000004100 */
[----:B------:R-:W-:Y:S01]  /*5260*/  ISETP.GT.AND P1, PT, R3, 0x88, P1 ;  /* 0x000000880300780c */ /* 0x000fe20000f24270 */
[----:B------:R-:W-:Y:S01]  /*5270*/  @P3 IMAD.MOV.U32 R133, RZ, RZ, R135 ;  /* 0x000000ffff853224 */ /* 0x000fe200078e0087 */
[----:B------:R-:W-:Y:S02]  /*5280*/  BSSY B1, `(.L_x_52) ;  /* 0x0000007000017945 */ /* 0x000fe40003800000 */
[----:B------:R-:W-:-:S04]  /*5290*/  FMUL R120, R120, R137 ;  /* 0x0000008978787220 */ /* 0x000fc80000400000 */
[----:B------:R-:W-:-:S05]  /*52a0*/  FFMA R120, R125, R136, R120 ;  /* 0x000000887d787223 */ /* 0x000fca0000000078 */
[----:B------:R-:W-:-:S05]  /*52b0*/  F2FP.F16.F32.PACK_AB R120, RZ, R120 ;  /* 0x00000078ff78723e */ /* 0x000fca00000000ff */
[----:B------:R0:W-:Y:S01]  /*52c0*/  @P3 STG.E.U16 desc[UR40][R132.64+0x12], R120 ;  /* 0x0000127884003986 */ /* 0x0001e2000c101528 */
[----:B------:R-:W-:Y:S05]  /*52d0*/  @!P1 BRA `(.L_x_53) ;  /* 0x0000000000049947 */ /* 0x000fea0003800000 */
[----:B------:R0:W5:Y:S02]  /*52e0*/  LDG.E.LTC128B.U16 R150, desc[UR40][R12.64+0x10] ;  /* 0x000010280c967981 */ /* 0x000164000c1e1520 */
.L_x_53:
[----:B------:R-:W-:Y:S05]  /*52f0*/  BSYNC B1 ;  /* 0x0000000000017941 */ /* 0x000fea0003800000 */
.L_x_52:
        /* <DEDUP_REMOVED lines=9> */
.L_x_55:
[----:B------:R-:W-:Y:S05]  /*5390*/  BSYNC B1 ;  /* 0x0000000000017941 */ /* 0x000fea0003800000 */
.L_x_54:
[----:B-----5:R-:W-:Y:S01]  /*53a0*/  HADD2.F32 R120, -RZ, R150.H0_H0 ;  /* 0x20000096ff787230 */ /* 0x020fe20000004100 */
[----:B------:R-:W-:Y:S01]  /*53b0*/  ISETP.GT.AND P3, PT, R8, 0x10, PT ;  /* 0x000000100800780c */ /* 0x000fe20003f64270 */
[----:B------:R-:W-:Y:S03]  /*53c0*/  BSSY B1, `(.L_x_56) ;  /* 0x0000008000017945 */ /* 0x000fe60003800000 */
[----:B------:R-:W-:Y:S01]  /*53d0*/  FMUL R120, R120, R137 ;  /* 0x0000008978787220 */ /* 0x000fe20000400000 */
[----:B------:R-:W-:-:S03]  /*53e0*/  ISETP.GT.AND P0, PT, R3, RZ, P3 ;  /* 0x000000ff0300720c */ /* 0x000fc60001f04270 */
[----:B------:R-:W-:-:S05]  /*53f0*/  FFMA R120, R127, R136, R120 ;  /* 0x000000887f787223 */ /* 0x000fca0000000078 */
[----:B------:R-:W-:-:S05]  /*5400*/  F2FP.F16.F32.PACK_AB R120, RZ, R120 ;  /* 0x00000078ff78723e */ /* 0x000fca00000000ff */
[----:B------:R0:W-:Y:S01]  /*5410*/  @P2 STG.E.U16 desc[UR40][R14.64+0x12], R120 ;  /* 0x000012780e002986 */ /* 0x0001e2000c101528 */
[----:B------:R-:W-:Y:S05]  /*5420*/  @!P0 BRA `(.L_x_57) ;  /* 0x0000000000048947 */ /* 0x000fea0003800000 */
[----:B------:R0:W5:Y:S02]  /*5430*/  LDG.E.LTC128B.U16 R150, desc[UR40][R10.64+0x20] ;  /* 0x000020280a967981 */ /* 0x000164000c1e1520 */
.L_x_57:
[----:B------:R-:W-:Y:S05]  /*5440*/  BSYNC B1 ;  /* 0x0000000000017941 */ /* 0x000fea0003800000 */
.L_x_56:
[----:B0----5:R-:W-:Y:S01]  /*5450*/  HADD2.F32 R14, -RZ, R150.H0_H0 ;  /* 0x20000096ff0e7230 */ /* 0x021fe20000004100 */
        /* <DEDUP_REMOVED lines=9> */
.L_x_59:
[----:B------:R-:W-:Y:S05]  /*54f0*/  BSYNC B1 ;  /* 0x0000000000017941 */ /* 0x000fea0003800000 */
.L_x_58:
        /* <DEDUP_REMOVED lines=9> */
.L_x_61:
[----:B------:R-:W-:Y:S05]  /*5590*/  BSYNC B1 ;  /* 0x0000000000017941 */ /* 0x000fea0003800000 */
.L_x_60:
        /* <DEDUP_REMOVED lines=9> */
.L_x_63:
[----:B------:R-:W-:Y:S05]  /*5630*/  BSYNC B1 ;  /* 0x0000000000017941 */ /* 0x000fea0003800000 */
.L_x_62:
        /* <DEDUP_REMOVED lines=10> */
.L_x_65:
[----:B------:R-:W-:Y:S05]  /*56e0*/  BSYNC B1 ;  /* 0x0000000000017941 */ /* 0x000fea0003800000 */
.L_x_64:
        /* <DEDUP_REMOVED lines=10> */
.L_x_67:
[----:B------:R-:W-:Y:S05]  /*5790*/  BSYNC B1 ;  /* 0x0000000000017941 */ /* 0x000fea0003800000 */
.L_x_66:
        /* <DEDUP_REMOVED lines=9> */
.L_x_69:
[----:B------:R-:W-:Y:S05]  /*5830*/  BSYNC B1 ;  /* 0x0000000000017941 */ /* 0x000fea0003800000 */
.L_x_68:
        /* <DEDUP_REMOVED lines=9> */
.L_x_71:
[----:B------:R-:W-:Y:S05]  /*58d0*/  BSYNC B1 ;  /* 0x0000000000017941 */ /* 0x000fea0003800000 */
.L_x_70:
        /* <DEDUP_REMOVED lines=9> */
.L_x_73:
[----:B------:R-:W-:Y:S05]  /*5970*/  BSYNC B1 ;  /* 0x0000000000017941 */ /* 0x000fea0003800000 */
.L_x_72:
[----:B0----5:R-:W-:Y:S01]  /*5980*/  HADD2.F32 R14, -RZ, R150.H0_H0 ;  /* 0x20000096ff0e7230 */ /* 0x021fe20000004100 */
[----:B------:R-:W-:Y:S01]  /*5990*/  ISETP.GT.AND P4, PT, R3, 0x80, P2 ;  /* 0x000000800300780c */ /* 0x000fe20001784270 */
[----:B------:R-:W-:Y:S03]  /*59a0*/  BSSY B1, `(.L_x_74) ;  /* 0x000000a000017945 */ /* 0x000fe60003800000 */
[----:B------:R-:W-:Y:S01]  /*59b0*/  FMUL R9, R14, R137 ;  /* 0x000000890e097220 */ /* 0x000fe20000400000 */
[----:B------:R-:W-:-:S04]  /*59c0*/  IMAD.WIDE.U32 R14, R4, 0xf0, R128 ;  /* 0x000000f0040e7825 */ /* 0x000fc800078e0080 */
[----:B------:R-:W-:Y:S01]  /*59d0*/  FFMA R9, R104, R136, R9 ;  /* 0x0000008868097223 */ /* 0x000fe20000000009 */
[----:B------:R-:W-:Y:S02]  /*59e0*/  IMAD.IADD R5, R5, 0x1, R15 ;  /* 0x0000000105057824 */ /* 0x000fe400078e020f */
[----:B------:R-:W-:Y:S02]  /*59f0*/  IMAD.MOV.U32 R4, RZ, RZ, R14 ;  /* 0x000000ffff047224 */ /* 0x000fe400078e000e */
[----:B------:R-:W-:-:S05]  /*5a00*/  F2FP.F16.F32.PACK_AB R9, RZ, R9 ;  /* 0x00000009ff09723e */ /* 0x000fca00000000ff */
[----:B------:R0:W-:Y:S01]  /*5a10*/  @P5 STG.E.U16 desc[UR40][R4.64+0x20], R9 ;  /* 0x0000200904005986 */ /* 0x0001e2000c101528 */
[----:B------:R-:W-:Y:S05]  /*5a20*/  @!P4 BRA `(.L_x_75) ;  /* 0x000000000004c947 */ /* 0x000fea0003800000 */
[----:B------:R0:W5:Y:S02]  /*5a30*/  LDG.E.LTC128B.U16 R150, desc[UR40][R130.64+0x22] ;  /* 0x0000222882967981 */ /* 0x000164000c1e1520 */
.L_x_75:
[----:B------:R-:W-:Y:S05]  /*5a40*/  BSYNC B1 ;  /* 0x0000000000017941 */ /* 0x000fea0003800000 */
.L_x_74:
        /* <DEDUP_REMOVED lines=9> */
.L_x_77:
[----:B------:R-:W-:Y:S05]  /*5ae0*/  BSYNC B1 ;  /* 0x0000000000017941 */ /* 0x000fea0003800000 */
.L_x_76:
[----:B0----5:R-:W-:Y:S01]  /*5af0*/  HADD2.F32 R104, -RZ, R150.H0_H0 ;  /* 0x20000096ff687230 */ /* 0x021fe20000004100 */
[----:B------:R-:W-:Y:S01]  /*5b00*/  IADD3 R14, P4, R151, R14, RZ ;  /* 0x0000000e970e7210 */ /* 0x000fe20007f9e0ff */
[----:B------:R-:W-:Y:S01]  /*5b10*/  BSSY B1, `(.L_x_78) ;  /* 0x0000009000017945 */ /* 0x000fe20003800000 */
[----:B------:R-:W-:Y:S02]  /*5b20*/  ISETP.GT.AND P2, PT, R3, 0x88, P2 ;  /* 0x000000880300780c */ /* 0x000fe40001744270 */
[----:B------:R-:W-:Y:S01]  /*5b30*/  FMUL R9, R104, R137 ;  /* 0x0000008968097220 */ /* 0x000fe20000400000 */
[----:B------:R-:W-:-:S03]  /*5b40*/  IMAD.X R15, R153, 0x1, R5, P4 ;  /* 0x00000001990f7824 */ /* 0x000fc600020e0605 */
[----:B------:R-:W-:-:S05]  /*5b50*/  FFMA R9, R106, R136, R9 ;  /* 0x000000886a097223 */ /* 0x000fca0000000009 */
[----:B------:R-:W-:-:S05]  /*5b60*/  F2FP.F16.F32.PACK_AB R9, RZ, R9 ;  /* 0x00000009ff09723e */ /* 0x000fca00000000ff */
[----:B------:R0:W-:Y:S01]  /*5b70*/  @P3 STG.E.U16 desc[UR40][R14.64+0x20], R9 ;  /* 0x000020090e003986 */ /* 0x0001e2000c101528 */
[----:B------:R-:W-:Y:S05]  /*5b80*/  @!P2 BRA `(.L_x_79) ;  /* 0x000000000004a947 */ /* 0x000fea0003800000 */
[----:B------:R0:W5:Y:S02]  /*5b90*/  LDG.E.LTC128B.U16 R150, desc[UR40][R12.64+0x22] ;  /* 0x000022280c967981 */ /* 0x000164000c1e1520 */
.L_x_79:
[----:B------:R-:W-:Y:S05]  /*5ba0*/  BSYNC B1 ;  /* 0x0000000000017941 */ /* 0x000fea0003800000 */
.L_x_78:
        /* <DEDUP_REMOVED lines=9> */
.L_x_81:
[----:B------:R-:W-:Y:S05]  /*5c40*/  BSYNC B1 ;  /* 0x0000000000017941 */ /* 0x000fea0003800000 */
.L_x_80:
        /* <DEDUP_REMOVED lines=9> */
.L_x_83:
[----:B------:R-:W-:Y:S05]  /*5ce0*/  BSYNC B1 ;  /* 0x0000000000017941 */ /* 0x000fea0003800000 */
.L_x_82:
        /* <DEDUP_REMOVED lines=9> */
.L_x_85:
[----:B------:R-:W-:Y:S05]  /*5d80*/  BSYNC B1 ;  /* 0x0000000000017941 */ /* 0x000fea0003800000 */
.L_x_84:
        /* <DEDUP_REMOVED lines=9> */
.L_x_87:
[----:B------:R-:W-:Y:S05]  /*5e20*/  BSYNC B1 ;  /* 0x0000000000017941 */ /* 0x000fea0003800000 */
.L_x_86:
        /* <DEDUP_REMOVED lines=10> */
.L_x_89:
[----:B------:R-:W-:Y:S05]  /*5ed0*/  BSYNC B1 ;  /* 0x0000000000017941 */ /* 0x000fea0003800000 */
.L_x_88:
        /* <DEDUP_REMOVED lines=10> */
.L_x_91:
[----:B------:R-:W-:Y:S05]  /*5f80*/  BSYNC B1 ;  /* 0x0000000000017941 */ /* 0x000fea0003800000 */
.L_x_90:
        /* <DEDUP_REMOVED lines=9> */
.L_x_93:
[----:B------:R-:W-:Y:S05]  /*6020*/  BSYNC B1 ;  /* 0x0000000000017941 */ /* 0x000fea0003800000 */
.L_x_92:
        /* <DEDUP_REMOVED lines=9> */
.L_x_95:
[----:B------:R-:W-:Y:S05]  /*60c0*/  BSYNC B1 ;  /* 0x0000000000017941 */ /* 0x000fea0003800000 */
.L_x_94:
        /* <DEDUP_REMOVED lines=10> */
.L_x_97:
[----:B------:R-:W-:Y:S05]  /*6170*/  BSYNC B1 ;  /* 0x0000000000017941 */ /* 0x000fea0003800000 */
.L_x_96:
        /* <DEDUP_REMOVED lines=10> */
.L_x_99:
[----:B------:R-:W-:Y:S05]  /*6220*/  BSYNC B1 ;  /* 0x0000000000017941 */ /* 0x000fea0003800000 */
.L_x_98:
        /* <DEDUP_REMOVED lines=9> */
.L_x_101:
[----:B------:R-:W-:Y:S05]  /*62c0*/  BSYNC B1 ;  /* 0x0000000000017941 */ /* 0x000fea0003800000 */
.L_x_100:
        /* <DEDUP_REMOVED lines=9> */
.L_x_103:
[----:B------:R-:W-:Y:S05]  /*6360*/  BSYNC B1 ;  /* 0x0000000000017941 */ /* 0x000fea0003800000 */
.L_x_102:
        /* <DEDUP_REMOVED lines=9> */
.L_x_105:
[----:B------:R-:W-:Y:S05]  /*6400*/  BSYNC B1 ;  /* 0x0000000000017941 */ /* 0x000fea0003800000 */
.L_x_104:
        /* <DEDUP_REMOVED lines=9> */
.L_x_107:
[----:B------:R-:W-:Y:S05]  /*64a0*/  BSYNC B1 ;  /* 0x0000000000017941 */ /* 0x000fea0003800000 */
.L_x_106:
        /* <DEDUP_REMOVED lines=9> */
.L_x_109:
[----:B------:R-:W-:Y:S05]  /*6540*/  BSYNC B1 ;  /* 0x0000000000017941 */ /* 0x000fea0003800000 */
.L_x_108:
        /* <DEDUP_REMOVED lines=9> */
.L_x_111:
[----:B------:R-:W-:Y:S05]  /*65e0*/  BSYNC B1 ;  /* 0x0000000000017941 */ /* 0x000fea0003800000 */
.L_x_110:
        /* <DEDUP_REMOVED lines=9> */
.L_x_113:
[----:B------:R-:W-:Y:S05]  /*6680*/  BSYNC B1 ;  /* 0x0000000000017941 */ /* 0x000fea0003800000 */
.L_x_112:
        /* <DEDUP_REMOVED lines=9> */
.L_x_115:
[----:B------:R-:W-:Y:S05]  /*6720*/  BSYNC B1 ;  /* 0x0000000000017941 */ /* 0x000fea0003800000 */
.L_x_114:
        /* <DEDUP_REMOVED lines=9> */
.L_x_117:
[----:B------:R-:W-:Y:S05]  /*67c0*/  BSYNC B1 ;  /* 0x0000000000017941 */ /* 0x000fea0003800000 */
.L_x_116:
        /* <DEDUP_REMOVED lines=9> */
.L_x_119:
[----:B------:R-:W-:Y:S05]  /*6860*/  BSYNC B1 ;  /* 0x0000000000017941 */ /* 0x000fea0003800000 */
.L_x_118:
        /* <DEDUP_REMOVED lines=10> */
.L_x_121:
[----:B------:R-:W-:Y:S05]  /*6910*/  BSYNC B1 ;  /* 0x0000000000017941 */ /* 0x000fea0003800000 */
.L_x_120:
        /* <DEDUP_REMOVED lines=10> */
.L_x_123:
[----:B------:R-:W-:Y:S05]  /*69c0*/  BSYNC B1 ;  /* 0x0000000000017941 */ /* 0x000fea0003800000 */
.L_x_122:
        /* <DEDUP_REMOVED lines=9> */
.L_x_125:
[----:B------:R-:W-:Y:S05]  /*6a60*/  BSYNC B1 ;  /* 0x0000000000017941 */ /* 0x000fea0003800000 */
.L_x_124:
        /* <DEDUP_REMOVED lines=9> */
.L_x_127:
[----:B------:R-:W-:Y:S05]  /*6b00*/  BSYNC B1 ;  /* 0x0000000000017941 */ /* 0x000fea0003800000 */
.L_x_126:
        /* <DEDUP_REMOVED lines=10> */
.L_x_129:
[----:B------:R-:W-:Y:S05]  /*6bb0*/  BSYNC B1 ;  /* 0x0000000000017941 */ /* 0x000fea0003800000 */
.L_x_128:
        /* <DEDUP_REMOVED lines=10> */
.L_x_131:
[----:B------:R-:W-:Y:S05]  /*6c60*/  BSYNC B1 ;  /* 0x0000000000017941 */ /* 0x000fea0003800000 */
.L_x_130:
        /* <DEDUP_REMOVED lines=9> */
.L_x_133:
[----:B------:R-:W-:Y:S05]  /*6d00*/  BSYNC B1 ;  /* 0x0000000000017941 */ /* 0x000fea0003800000 */
.L_x_132:
        /* <DEDUP_REMOVED lines=9> */
.L_x_135:
[----:B------:R-:W-:Y:S05]  /*6da0*/  BSYNC B1 ;  /* 0x0000000000017941 */ /* 0x000fea0003800000 */
.L_x_134:
        /* <DEDUP_REMOVED lines=9> */
.L_x_137:
[----:B------:R-:W-:Y:S05]  /*6e40*/  BSYNC B1 ;  /* 0x0000000000017941 */ /* 0x000fea0003800000 */
.L_x_136:
        /* <DEDUP_REMOVED lines=9> */
.L_x_139:
[----:B------:R-:W-:Y:S05]  /*6ee0*/  BSYNC B1 ;  /* 0x0000000000017941 */ /* 0x000fea0003800000 */
.L_x_138:
        /* <DEDUP_REMOVED lines=9> */
.L_x_141:
[----:B------:R-:W-:Y:S05]  /*6f80*/  BSYNC B1 ;  /* 0x0000000000017941 */ /* 0x000fea0003800000 */
.L_x_140:
        /* <DEDUP_REMOVED lines=9> */
.L_x_143:
[----:B------:R-:W-:Y:S05]  /*7020*/  BSYNC B1 ;  /* 0x0000000000017941 */ /* 0x000fea0003800000 */
.L_x_142:
        /* <DEDUP_REMOVED lines=9> */
.L_x_145:
[----:B------:R-:W-:Y:S05]  /*70c0*/  BSYNC B1 ;  /* 0x0000000000017941 */ /* 0x000fea0003800000 */
.L_x_144:
        /* <DEDUP_REMOVED lines=9> */
.L_x_147:
[----:B------:R-:W-:Y:S05]  /*7160*/  BSYNC B1 ;  /* 0x0000000000017941 */ /* 0x000fea0003800000 */
.L_x_146:
        /* <DEDUP_REMOVED lines=9> */
.L_x_149:
[----:B------:R-:W-:Y:S05]  /*7200*/  BSYNC B1 ;  /* 0x0000000000017941 */ /* 0x000fea0003800000 */
.L_x_148:
        /* <DEDUP_REMOVED lines=9> */
.L_x_151:
[----:B------:R-:W-:Y:S05]  /*72a0*/  BSYNC B1 ;  /* 0x0000000000017941 */ /* 0x000fea0003800000 */
.L_x_150:
        /* <DEDUP_REMOVED lines=10> */
.L_x_153:
[----:B------:R-:W-:Y:S05]  /*7350*/  BSYNC B1 ;  /* 0x0000000000017941 */ /* 0x000fea0003800000 */
.L_x_152:
        /* <DEDUP_REMOVED lines=10> */
.L_x_155:
[----:B------:R-:W-:Y:S05]  /*7400*/  BSYNC B1 ;  /* 0x0000000000017941 */ /* 0x000fea0003800000 */
.L_x_154:
        /* <DEDUP_REMOVED lines=9> */
.L_x_157:
[----:B------:R-:W-:Y:S05]  /*74a0*/  BSYNC B1 ;  /* 0x0000000000017941 */ /* 0x000fea0003800000 */
.L_x_156:
        /* <DEDUP_REMOVED lines=9> */
.L_x_159:
[----:B------:R-:W-:Y:S05]  /*7540*/  BSYNC B1 ;  /* 0x0000000000017941 */ /* 0x000fea0003800000 */
.L_x_158:
        /* <DEDUP_REMOVED lines=10> */
.L_x_161:
[----:B------:R-:W-:Y:S05]  /*75f0*/  BSYNC B1 ;  /* 0x0000000000017941 */ /* 0x000fea0003800000 */
.L_x_160:
        /* <DEDUP_REMOVED lines=10> */
.L_x_163:
[----:B------:R-:W-:Y:S05]  /*76a0*/  BSYNC B1 ;  /* 0x0000000000017941 */ /* 0x000fea0003800000 */
.L_x_162:
        /* <DEDUP_REMOVED lines=9> */
.L_x_165:
[----:B------:R-:W-:Y:S05]  /*7740*/  BSYNC B1 ;  /* 0x0000000000017941 */ /* 0x000fea0003800000 */
.L_x_164:
        /* <DEDUP_REMOVED lines=9> */
.L_x_167:
[----:B------:R-:W-:Y:S05]  /*77e0*/  BSYNC B1 ;  /* 0x0000000000017941 */ /* 0x000fea0003800000 */
.L_x_166:
        /* <DEDUP_REMOVED lines=9> */
.L_x_169:
[----:B------:R-:W-:Y:S05]  /*7880*/  BSYNC B1 ;  /* 0x0000000000017941 */ /* 0x000fea0003800000 */
.L_x_168:
        /* <DEDUP_REMOVED lines=9> */
.L_x_171:
[----:B------:R-:W-:Y:S05]  /*7920*/  BSYNC B1 ;  /* 0x0000000000017941 */ /* 0x000fea0003800000 */
.L_x_170:
        /* <DEDUP_REMOVED lines=9> */
.L_x_173:
[----:B------:R-:W-:Y:S05]  /*79c0*/  BSYNC B1 ;  /* 0x0000000000017941 */ /* 0x000fea0003800000 */
.L_x_172:
        /* <DEDUP_REMOVED lines=9> */
.L_x_175:
[----:B------:R-:W-:Y:S05]  /*7a60*/  BSYNC B1 ;  /* 0x0000000000017941 */ /* 0x000fea0003800000 */
.L_x_174:
        /* <DEDUP_REMOVED lines=9> */
.L_x_177:
[----:B------:R-:W-:Y:S05]  /*7b00*/  BSYNC B1 ;  /* 0x0000000000017941 */ /* 0x000fea0003800000 */
.L_x_176:
        /* <DEDUP_REMOVED lines=9> */
.L_x_179:
[----:B------:R-:W-:Y:S05]  /*7ba0*/  BSYNC B1 ;  /* 0x0000000000017941 */ /* 0x000fea0003800000 */
.L_x_178:
        /* <DEDUP_REMOVED lines=9> */
.L_x_181:
[----:B------:R-:W-:Y:S05]  /*7c40*/  BSYNC B1 ;  /* 0x0000000000017941 */ /* 0x000fea0003800000 */
.L_x_180:
        /* <DEDUP_REMOVED lines=9> */
.L_x_183:
[----:B------:R-:W-:Y:S05]  /*7ce0*/  BSYNC B1 ;  /* 0x0000000000017941 */ /* 0x000fea0003800000 */
.L_x_182:
        /* <DEDUP_REMOVED lines=10> */
.L_x_185:
[----:B------:R-:W-:Y:S05]  /*7d90*/  BSYNC B1 ;  /* 0x0000000000017941 */ /* 0x000fea0003800000 */
.L_x_184:
        /* <DEDUP_REMOVED lines=10> */
.L_x_187:
[----:B------:R-:W-:Y:S05]  /*7e40*/  BSYNC B1 ;  /* 0x0000000000017941 */ /* 0x000fea0003800000 */
.L_x_186:
        /* <DEDUP_REMOVED lines=9> */
.L_x_189:
[----:B------:R-:W-:Y:S05]  /*7ee0*/  BSYNC B1 ;  /* 0x0000000000017941 */ /* 0x000fea0003800000 */
.L_x_188:
        /* <DEDUP_REMOVED lines=9> */
.L_x_191:
[----:B------:R-:W-:Y:S05]  /*7f80*/  BSYNC B1 ;  /* 0x0000000000017941 */ /* 0x000fea0003800000 */
.L_x_190:
        /* <DEDUP_REMOVED lines=10> */
.L_x_193:
[----:B------:R-:W-:Y:S05]  /*8030*/  BSYNC B1 ;  /* 0x0000000000017941 */ /* 0x000fea0003800000 */
.L_x_192:
        /* <DEDUP_REMOVED lines=10> */
.L_x_195:
[----:B------:R-:W-:Y:S05]  /*80e0*/  BSYNC B1 ;  /* 0x0000000000017941 */ /* 0x000fea0003800000 */
.L_x_194:
        /* <DEDUP_REMOVED lines=9> */
.L_x_197:
[----:B------:R-:W-:Y:S05]  /*8180*/  BSYNC B1 ;  /* 0x0000000000017941 */ /* 0x000fea0003800000 */
.L_x_196:
        /* <DEDUP_REMOVED lines=9> */
.L_x_199:
[----:B------:R-:W-:Y:S05]  /*8220*/  BSYNC B1 ;  /* 0x0000000000017941 */ /* 0x000fea0003800000 */
.L_x_198:
        /* <DEDUP_REMOVED lines=9> */
.L_x_201:
[----:B------:R-:W-:Y:S05]  /*82c0*/  BSYNC B1 ;  /* 0x0000000000017941 */ /* 0x000fea0003800000 */
.L_x_200:
        /* <DEDUP_REMOVED lines=9> */
.L_x_203:
[----:B------:R-:W-:Y:S05]  /*8360*/  BSYNC B1 ;  /* 0x0000000000017941 */ /* 0x000fea0003800000 */
.L_x_202:
        /* <DEDUP_REMOVED lines=9> */
.L_x_205:
[----:B------:R-:W-:Y:S05]  /*8400*/  BSYNC B1 ;  /* 0x0000000000017941 */ /* 0x000fea0003800000 */
.L_x_204:
        /* <DEDUP_REMOVED lines=9> */
.L_x_207:
[----:B------:R-:W-:Y:S05]  /*84a0*/  BSYNC B1 ;  /* 0x0000000000017941 */ /* 0x000fea0003800000 */
.L_x_206:
        /* <DEDUP_REMOVED lines=9> */
.L_x_209:
[----:B------:R-:W-:Y:S05]  /*8540*/  BSYNC B1 ;  /* 0x0000000000017941 */ /* 0x000fea0003800000 */
.L_x_208:
        /* <DEDUP_REMOVED lines=9> */
.L_x_211:
[----:B------:R-:W-:Y:S05]  /*85e0*/  BSYNC B1 ;  /* 0x0000000000017941 */ /* 0x000fea0003800000 */
.L_x_210:
        /* <DEDUP_REMOVED lines=9> */
.L_x_213:
[----:B------:R-:W-:Y:S05]  /*8680*/  BSYNC B1 ;  /* 0x0000000000017941 */ /* 0x000fea0003800000 */
.L_x_212:
        /* <DEDUP_REMOVED lines=9> */
.L_x_215:
[----:B------:R-:W-:Y:S05]  /*8720*/  BSYNC B1 ;  /* 0x0000000000017941 */ /* 0x000fea0003800000 */
.L_x_214:
        /* <DEDUP_REMOVED lines=10> */
.L_x_217:
[----:B------:R-:W-:Y:S05]  /*87d0*/  BSYNC B1 ;  /* 0x0000000000017941 */ /* 0x000fea0003800000 */
.L_x_216:
        /* <DEDUP_REMOVED lines=10> */
.L_x_219:
[----:B------:R-:W-:Y:S05]  /*8880*/  BSYNC B1 ;  /* 0x0000000000017941 */ /* 0x000fea0003800000 */
.L_x_218:
        /* <DEDUP_REMOVED lines=9> */
.L_x_221:
[----:B------:R-:W-:Y:S05]  /*8920*/  BSYNC B1 ;  /* 0x0000000000017941 */ /* 0x000fea0003800000 */
.L_x_220:
        /* <DEDUP_REMOVED lines=9> */
.L_x_223:
[----:B------:R-:W-:Y:S05]  /*89c0*/  BSYNC B1 ;  /* 0x0000000000017941 */ /* 0x000fea0003800000 */
.L_x_222:
        /* <DEDUP_REMOVED lines=10> */
.L_x_225:
[----:B------:R-:W-:Y:S05]  /*8a70*/  BSYNC B1 ;  /* 0x0000000000017941 */ /* 0x000fea0003800000 */
.L_x_224:
        /* <DEDUP_REMOVED lines=10> */
.L_x_227:
[----:B------:R-:W-:Y:S05]  /*8b20*/  BSYNC B1 ;  /* 0x0000000000017941 */ /* 0x000fea0003800000 */
.L_x_226:
        /* <DEDUP_REMOVED lines=9> */
.L_x_229:
[----:B------:R-:W-:Y:S05]  /*8bc0*/  BSYNC B1 ;  /* 0x0000000000017941 */ /* 0x000fea0003800000 */
.L_x_228:
        /* <DEDUP_REMOVED lines=9> */
.L_x_231:
[----:B------:R-:W-:Y:S05]  /*8c60*/  BSYNC B1 ;  /* 0x0000000000017941 */ /* 0x000fea0003800000 */
.L_x_230:
        /* <DEDUP_REMOVED lines=9> */
.L_x_233:
[----:B------:R-:W-:Y:S05]  /*8d00*/  BSYNC B1 ;  /* 0x0000000000017941 */ /* 0x000fea0003800000 */
.L_x_232:
        /* <DEDUP_REMOVED lines=9> */
.L_x_235:
[----:B------:R-:W-:Y:S05]  /*8da0*/  BSYNC B1 ;  /* 0x0000000000017941 */ /* 0x000fea0003800000 */
.L_x_234:
        /* <DEDUP_REMOVED lines=9> */
.L_x_237:
[----:B------:R-:W-:Y:S05]  /*8e40*/  BSYNC B1 ;  /* 0x0000000000017941 */ /* 0x000fea0003800000 */
.L_x_236:
        /* <DEDUP_REMOVED lines=9> */
.L_x_239:
[----:B------:R-:W-:Y:S05]  /*8ee0*/  BSYNC B1 ;  /* 0x0000000000017941 */ /* 0x000fea0003800000 */
.L_x_238:
        /* <DEDUP_REMOVED lines=9> */
.L_x_241:
[----:B------:R-:W-:Y:S05]  /*8f80*/  BSYNC B1 ;  /* 0x0000000000017941 */ /* 0x000fea0003800000 */
.L_x_240:
        /* <DEDUP_REMOVED lines=9> */
.L_x_243:
[----:B------:R-:W-:Y:S05]  /*9020*/  BSYNC B1 ;  /* 0x0000000000017941 */ /* 0x000fea0003800000 */
.L_x_242:
        /* <DEDUP_REMOVED lines=9> */
.L_x_245:
[----:B------:R-:W-:Y:S05]  /*90c0*/  BSYNC B1 ;  /* 0x0000000000017941 */ /* 0x000fea0003800000 */
.L_x_244:
        /* <DEDUP_REMOVED lines=9> */
.L_x_247:
[----:B------:R-:W-:Y:S05]  /*9160*/  BSYNC B1 ;  /* 0x0000000000017941 */ /* 0x000fea0003800000 */
.L_x_246:
[----:B------:R-:W-:Y:S05]  /*9170*/  @!P0 BRA `(.L_x_248) ;  /* 0x0000001c00e08947 */ /* 0x000fea0003800000 */
[----:B-----5:R-:W-:-:S05]  /*9180*/  HADD2.F32 R150, -RZ, R150.H0_H0 ;  /* 0x20000096ff967230 */ /* 0x020fca0000004100 */
[----:B------:R-:W-:-:S04]  /*9190*/  FMUL R150, R150, R137 ;  /* 0x0000008996967220 */ /* 0x000fc80000400000 */
[----:B------:R-:W-:-:S05]  /*91a0*/  FFMA R150, R31, R136, R150 ;  /* 0x000000881f967223 */ /* 0x000fca0000000096 */
[----:B------:R-:W-:-:S05]  /*91b0*/  F2FP.F16.F32.PACK_AB R150, RZ, R150 ;  /* 0x00000096ff96723e */ /* 0x000fca00000000ff */
[----:B------:R0:W-:Y:S01]  /*91c0*/  STG.E.U16 desc[UR40][R14.64+0xd2], R150 ;  /* 0x0000d2960e007986 */ /* 0x0001e2000c101528 */
[----:B------:R-:W-:Y:S05]  /*91d0*/  BRA `(.L_x_248) ;  /* 0x0000001c00c87947 */ /* 0x000fea0003800000 */
.L_x_29:
[----:B------:R-:W-:Y:S01]  /*91e0*/  ULDC.64 UR4, c[0x0][0x5c0] ;  /* 0x0001700000047ab9 */ /* 0x000fe20000000a00 */
[-C--:B------:R-:W-:Y:S01]  /*91f0*/  FMUL R128, R128, R136.reuse ;  /* 0x0000008880807220 */ /* 0x080fe20000400000 */
[----:B------:R-:W-:Y:S01]  /*9200*/  LEA R6, P2, R142, UR4, 0x1 ;  /* 0x000000048e067c11 */ /* 0x000fe2000f8408ff */
[----:B------:R-:W-:Y:S01]  /*9210*/  IMAD.SHL.U32 R23, R4, 0x10, RZ ;  /* 0x0000001004177824 */ /* 0x000fe200078e00ff */
[----:B------:R-:W-:Y:S01]  /*9220*/  ISETP.GT.AND P3, PT, R8, 0x1, PT ;  /* 0x000000010800780c */ /* 0x000fe20003f64270 */
[----:B------:R-:W-:Y:S01]  /*9230*/  FMUL R129, R129, R136 ;  /* 0x0000008881817220 */ /* 0x000fe20000400000 */
[----:B------:R-:W-:Y:S01]  /*9240*/  F2FP.F16.F32.PACK_AB R128, RZ, R128 ;  /* 0x00000080ff80723e */ /* 0x000fe200000000ff */
[-C--:B------:R-:W-:Y:S01]  /*9250*/  FMUL R131, R131, R136.reuse ;  /* 0x0000008883837220 */ /* 0x080fe20000400000 */
[----:B------:R-:W-:Y:S01]  /*9260*/  LEA.HI.X R7, R142, UR5, R151, 0x1, P2 ;  /* 0x000000058e077c11 */ /* 0x000fe200090f0c97 */
[-C--:B------:R-:W-:Y:S01]  /*9270*/  FMUL R130, R130, R136.reuse ;  /* 0x0000008882827220 */ /* 0x080fe20000400000 */
[----:B------:R-:W-:Y:S01]  /*9280*/  ISETP.GT.AND P2, PT, R3, RZ, P3 ;  /* 0x000000ff0300720c */ /* 0x000fe20001f44270 */
[-C--:B------:R-:W-:Y:S01]  /*9290*/  FMUL R133, R133, R136.reuse ;  /* 0x0000008885857220 */ /* 0x080fe20000400000 */
[----:B------:R-:W-:Y:S01]  /*92a0*/  SHF.L.U64.HI R9, R4, 0x4, R5 ;  /* 0x0000000404097819 */ /* 0x000fe20000010205 */
[----:B------:R-:W-:Y:S01]  /*92b0*/  @P1 STG.E.U16 desc[UR40][R6.64], R128 ;  /* 0x0000008006001986 */ /* 0x000fe2000c101528 */
[----:B------:R-:W-:Y:S01]  /*92c0*/  ISETP.GT.AND P1, PT, R3, 0x8, P3 ;  /* 0x000000080300780c */ /* 0x000fe20001f24270 */
[----:B------:R-:W-:Y:S01]  /*92d0*/  FMUL R132, R132, R136 ;  /* 0x0000008884847220 */ /* 0x000fe20000400000 */
[----:B------:R-:W-:Y:S01]  /*92e0*/  IADD3 R10, P4, R23, R6, RZ ;  /* 0x00000006170a7210 */ /* 0x000fe20007f9e0ff */
[-C--:B------:R-:W-:Y:S01]  /*92f0*/  FMUL R135, R135, R136.reuse ;  /* 0x0000008887877220 */ /* 0x080fe20000400000 */
[----:B------:R-:W-:Y:S01]  /*9300*/  F2FP.F16.F32.PACK_AB R129, RZ, R129 ;  /* 0x00000081ff81723e */ /* 0x000fe200000000ff */
[----:B------:R-:W-:Y:S01]  /*9310*/  FMUL R134, R134, R136 ;  /* 0x0000008886867220 */ /* 0x000fe20000400000 */
[----:B------:R-:W-:Y:S01]  /*9320*/  F2FP.F16.F32.PACK_AB R131, RZ, R131 ;  /* 0x00000083ff83723e */ /* 0x000fe200000000ff */
[----:B------:R-:W-:Y:S01]  /*9330*/  IMAD.X R11, R9, 0x1, R7, P4 ;  /* 0x00000001090b7824 */ /* 0x000fe200020e0607 */
[----:B------:R-:W-:Y:S01]  /*9340*/  ISETP.GT.AND P5, PT, R3, 0x8, P0 ;  /* 0x000000080300780c */ /* 0x000fe200007a4270 */
[----:B------:R-:W-:Y:S01]  /*9350*/  @P2 STG.E.U16 desc[UR40][R6.64+0x2], R129 ;  /* 0x0000028106002986 */ /* 0x000fe2000c101528 */
[----:B------:R-:W-:Y:S01]  /*9360*/  F2FP.F16.F32.PACK_AB R130, RZ, R130 ;  /* 0x00000082ff82723e */ /* 0x000fe200000000ff */
[----:B------:R-:W-:Y:S01]  /*9370*/  FMUL R120, R120, R136 ;  /* 0x0000008878787220 */ /* 0x000fe20000400000 */
[C---:B------:R-:W-:Y:S01]  /*9380*/  ISETP.GT.AND P2, PT, R8.reuse, 0x8, PT ;  /* 0x000000080800780c */ /* 0x040fe20003f44270 */
[----:B------:R-:W-:Y:S01]  /*9390*/  @P1 STG.E.U16 desc[UR40][R10.64+0x2], R131 ;  /* 0x000002830a001986 */ /* 0x000fe2000c101528 */
[----:B------:R-:W-:Y:S01]  /*93a0*/  ISETP.GT.AND P1, PT, R8, 0x9, PT ;  /* 0x000000090800780c */ /* 0x000fe20003f24270 */
[----:B------:R-:W-:Y:S01]  /*93b0*/  IMAD R5, R5, 0xf0, RZ ;  /* 0x000000f005057824 */ /* 0x000fe200078e02ff */
[----:B------:R-:W-:Y:S01]  /*93c0*/  F2FP.F16.F32.PACK_AB R133, RZ, R133 ;  /* 0x00000085ff85723e */ /* 0x000fe200000000ff */
[----:B------:R-:W-:Y:S01]  /*93d0*/  IMAD.WIDE.U32 R12, R4, 0xf0, R10 ;  /* 0x000000f0040c7825 */ /* 0x000fe200078e000a */
[----:B------:R-:W-:-:S03]  /*93e0*/  ISETP.GT.AND P4, PT, R3, RZ, P1 ;  /* 0x000000ff0300720c */ /* 0x000fc60000f84270 */
[----:B------:R-:W-:Y:S01]  /*93f0*/  FMUL R121, R121, R136 ;  /* 0x0000008879797220 */ /* 0x000fe20000400000 */
[----:B------:R-:W-:Y:S01]  /*9400*/  F2FP.F16.F32.PACK_AB R132, RZ, R132 ;  /* 0x00000084ff84723e */ /* 0x000fe200000000ff */
[----:B------:R-:W-:Y:S01]  /*9410*/  @P5 STG.E.U16 desc[UR40][R10.64], R130 ;  /* 0x000000820a005986 */ /* 0x000fe2000c101528 */
[----:B------:R-:W-:Y:S01]  /*9420*/  ISETP.GT.AND P5, PT, R3, RZ, P2 ;  /* 0x000000ff0300720c */ /* 0x000fe200017a4270 */
[----:B------:R-:W-:Y:S01]  /*9430*/  IMAD.IADD R13, R5, 0x1, R13 ;  /* 0x00000001050d7824 */ /* 0x000fe200078e020d */
[----:B------:R-:W-:Y:S01]  /*9440*/  F2FP.F16.F32.PACK_AB R135, RZ, R135 ;  /* 0x00000087ff87723e */ /* 0x000fe200000000ff */
[----:B------:R-:W-:Y:S01]  /*9450*/  FMUL R122, R122, R136 ;  /* 0x000000887a7a7220 */ /* 0x000fe20000400000 */
[----:B------:R-:W-:Y:S01]  /*9460*/  F2FP.F16.F32.PACK_AB R134, RZ, R134 ;  /* 0x00000086ff86723e */ /* 0x000fe200000000ff */
[----:B------:R-:W-:Y:S01]  /*9470*/  FMUL R123, R123, R136 ;  /* 0x000000887b7b7220 */ /* 0x000fe20000400000 */
[----:B------:R-:W-:Y:S01]  /*9480*/  F2FP.F16.F32.PACK_AB R120, RZ, R120 ;  /* 0x00000078ff78723e */ /* 0x000fe200000000ff */
[-C--:B------:R-:W-:Y:S01]  /*9490*/  FMUL R124, R124, R136.reuse ;  /* 0x000000887c7c7220 */ /* 0x080fe20000400000 */
[----:B------:R-:W-:Y:S01]  /*94a0*/  F2FP.F16.F32.PACK_AB R121, RZ, R121 ;  /* 0x00000079ff79723e */ /* 0x000fe200000000ff */
[----:B------:R-:W-:Y:S01]  /*94b0*/  @P4 STG.E.U16 desc[UR40][R6.64+0x12], R133 ;  /* 0x0000128506004986 */ /* 0x000fe2000c101528 */
[----:B------:R-:W-:Y:S01]  /*94c0*/  ISETP.GT.AND P4, PT, R3, 0x8, P1 ;  /* 0x000000080300780c */ /* 0x000fe20000f84270 */
[----:B------:R-:W-:Y:S01]  /*94d0*/  FMUL R125, R125, R136 ;  /* 0x000000887d7d7220 */ /* 0x000fe20000400000 */
[----:B------:R-:W-:Y:S01]  /*94e0*/  F2FP.F16.F32.PACK_AB R122, RZ, R122 ;  /* 0x0000007aff7a723e */ /* 0x000fe200000000ff */
[----:B------:R-:W-:Y:S01]  /*94f0*/  @P5 STG.E.U16 desc[UR40][R6.64+0x10], R132 ;  /* 0x0000108406005986 */ /* 0x000fe2000c101528 */
[----:B------:R-:W-:Y:S01]  /*9500*/  ISETP.GT.AND P5, PT, R3, 0x8, P2 ;  /* 0x000000080300780c */ /* 0x000fe200017a4270 */
[-C--:B------:R-:W-:Y:S01]  /*9510*/  FMUL R126, R126, R136.reuse ;  /* 0x000000887e7e7220 */ /* 0x080fe20000400000 */
[----:B------:R-:W-:Y:S01]  /*9520*/  F2FP.F16.F32.PACK_AB R123, RZ, R123 ;  /* 0x0000007bff7b723e */ /* 0x000fe200000000ff */
[----:B------:R-:W-:Y:S01]  /*9530*/  FMUL R127, R127, R136 ;  /* 0x000000887f7f7220 */ /* 0x000fe20000400000 */
[----:B------:R-:W-:Y:S01]  /*9540*/  F2FP.F16.F32.PACK_AB R124, RZ, R124 ;  /* 0x0000007cff7c723e */ /* 0x000fe200000000ff */
[-C--:B------:R-:W-:Y:S01]  /*9550*/  FMUL R113, R113, R136.reuse ;  /* 0x0000008871717220 */ /* 0x080fe20000400000 */
[----:B------:R-:W-:Y:S01]  /*9560*/  F2FP.F16.F32.PACK_AB R125, RZ, R125 ;  /* 0x0000007dff7d723e */ /* 0x000fe200000000ff */
[----:B------:R-:W-:Y:S01]  /*9570*/  FMUL R112, R112, R136 ;  /* 0x0000008870707220 */ /* 0x000fe20000400000 */
[----:B------:R-:W-:Y:S01]  /*9580*/  F2FP.F16.F32.PACK_AB R126, RZ, R126 ;  /* 0x0000007eff7e723e */ /* 0x000fe200000000ff */
[----:B------:R-:W-:Y:S01]  /*9590*/  @P4 STG.E.U16 desc[UR40][R10.64+0x12], R135 ;  /* 0x000012870a004986 */ /* 0x000fe2000c101528 */
[C---:B------:R-:W-:Y:S01]  /*95a0*/  ISETP.GT.AND P4, PT, R3.reuse, 0x80, P0 ;  /* 0x000000800300780c */ /* 0x040fe20000784270 */
[-C--:B------:R-:W-:Y:S01]  /*95b0*/  FMUL R114, R114, R136.reuse ;  /* 0x0000008872727220 */ /* 0x080fe20000400000 */
[C---:B------:R-:W-:Y:S01]  /*95c0*/  ISETP.GT.AND P0, PT, R3.reuse, 0x88, P0 ;  /* 0x000000880300780c */ /* 0x040fe20000704270 */
[----:B------:R-:W-:Y:S01]  /*95d0*/  @P5 STG.E.U16 desc[UR40][R10.64+0x10], R134 ;  /* 0x000010860a005986 */ /* 0x000fe2000c101528 */
[----:B------:R-:W-:Y:S01]  /*95e0*/  ISETP.GT.AND P5, PT, R3, 0x80, P3 ;  /* 0x000000800300780c */ /* 0x000fe20001fa4270 */
[-C--:B------:R-:W-:Y:S01]  /*95f0*/  FMUL R115, R115, R136.reuse ;  /* 0x0000008873737220 */ /* 0x080fe20000400000 */
[----:B------:R-:W-:Y:S01]  /*9600*/  ISETP.GT.AND P3, PT, R3, 0x88, P3 ;  /* 0x000000880300780c */ /* 0x000fe20001f64270 */
[-C--:B------:R-:W-:Y:S01]  /*9610*/  FMUL R116, R116, R136.reuse ;  /* 0x0000008874747220 */ /* 0x080fe20000400000 */
[----:B------:R-:W-:Y:S01]  /*9620*/  F2FP.F16.F32.PACK_AB R127, RZ, R127 ;  /* 0x0000007fff7f723e */ /* 0x000fe200000000ff */
[-C--:B------:R-:W-:Y:S01]  /*9630*/  FMUL R117, R117, R136.reuse ;  /* 0x0000008875757220 */ /* 0x080fe20000400000 */
[----:B------:R-:W-:Y:S01]  /*9640*/  F2FP.F16.F32.PACK_AB R113, RZ, R113 ;  /* 0x00000071ff71723e */ /* 0x000fe200000000ff */
[----:B------:R-:W-:Y:S01]  /*9650*/  FMUL R118, R118, R136 ;  /* 0x0000008876767220 */ /* 0x000fe20000400000 */
[----:B------:R-:W-:Y:S01]  /*9660*/  F2FP.F16.F32.PACK_AB R112, RZ, R112 ;  /* 0x00000070ff70723e */ /* 0x000fe200000000ff */
[----:B------:R0:W-:Y:S01]  /*9670*/  @P4 STG.E.U16 desc[UR40][R12.64], R120 ;  /* 0x000000780c004986 */ /* 0x0001e2000c101528 */
[----:B------:R-:W-:Y:S01]  /*9680*/  IADD3 R14, P4, R23, R12, RZ ;  /* 0x0000000c170e7210 */ /* 0x000fe20007f9e0ff */
[----:B------:R-:W-:Y:S01]  /*9690*/  FMUL R119, R119, R136 ;  /* 0x0000008877777220 */ /* 0x000fe20000400000 */
[----:B------:R-:W-:Y:S01]  /*96a0*/  F2FP.F16.F32.PACK_AB R114, RZ, R114 ;  /* 0x00000072ff72723e */ /* 0x000fe200000000ff */
[----:B------:R1:W-:Y:S01]  /*96b0*/  @P5 STG.E.U16 desc[UR40][R12.64+0x2], R121 ;  /* 0x000002790c005986 */ /* 0x0003e2000c101528 */
[----:B------:R-:W-:Y:S01]  /*96c0*/  ISETP.GT.AND P5, PT, R3, 0x80, P2 ;  /* 0x000000800300780c */ /* 0x000fe200017a4270 */
[--C-:B------:R-:W-:Y:S01]  /*96d0*/  IMAD.X R15, R9, 0x1, R13.reuse, P4 ;  /* 0x00000001090f7824 */ /* 0x100fe200020e060d */
[C---:B------:R-:W-:Y:S01]  /*96e0*/  ISETP.GT.AND P4, PT, R3.reuse, 0x80, P1 ;  /* 0x000000800300780c */ /* 0x040fe20000f84270 */
[-C--:B------:R-:W-:Y:S01]  /*96f0*/  FMUL R104, R104, R136.reuse ;  /* 0x0000008868687220 */ /* 0x080fe20000400000 */
[----:B------:R-:W-:Y:S01]  /*9700*/  ISETP.GT.AND P1, PT, R3, 0x88, P1 ;  /* 0x000000880300780c */ /* 0x000fe20000f24270 */
[-C--:B------:R-:W-:Y:S01]  /*9710*/  FMUL R105, R105, R136.reuse ;  /* 0x0000008869697220 */ /* 0x080fe20000400000 */
[----:B------:R-:W-:Y:S01]  /*9720*/  @P0 STG.E.U16 desc[UR40][R14.64], R122 ;  /* 0x0000007a0e000986 */ /* 0x000fe2000c101528 */
[----:B------:R-:W-:Y:S01]  /*9730*/  ISETP.GT.AND P0, PT, R8, 0x11, PT ;  /* 0x000000110800780c */ /* 0x000fe20003f04270 */
[-C--:B------:R-:W-:Y:S01]  /*9740*/  FMUL R106, R106, R136.reuse ;  /* 0x000000886a6a7220 */ /* 0x080fe20000400000 */
[----:B------:R-:W-:Y:S01]  /*9750*/  F2FP.F16.F32.PACK_AB R115, RZ, R115 ;  /* 0x00000073ff73723e */ /* 0x000fe200000000ff */
[----:B------:R-:W-:Y:S01]  /*9760*/  FMUL R107, R107, R136 ;  /* 0x000000886b6b7220 */ /* 0x000fe20000400000 */
[----:B------:R-:W-:Y:S01]  /*9770*/  F2FP.F16.F32.PACK_AB R116, RZ, R116 ;  /* 0x00000074ff74723e */ /* 0x000fe200000000ff */
[----:B------:R-:W-:Y:S01]  /*9780*/  FMUL R108, R108, R136 ;  /* 0x000000886c6c7220 */ /* 0x000fe20000400000 */
[--C-:B------:R-:W-:Y:S01]  /*9790*/  @P5 IMAD.MOV.U32 R20, RZ, RZ, R12.reuse ;  /* 0x000000ffff145224 */ /* 0x100fe200078e000c */
[----:B------:R-:W-:Y:S01]  /*97a0*/  F2FP.F16.F32.PACK_AB R117, RZ, R117 ;  /* 0x00000075ff75723e */ /* 0x000fe200000000ff */
[--C-:B------:R-:W-:Y:S01]  /*97b0*/  @P5 IMAD.MOV.U32 R21, RZ, RZ, R13.reuse ;  /* 0x000000ffff155224 */ /* 0x100fe200078e000d */
[----:B------:R-:W-:Y:S01]  /*97c0*/  F2FP.F16.F32.PACK_AB R118, RZ, R118 ;  /* 0x00000076ff76723e */ /* 0x000fe200000000ff */
[----:B0-----:R-:W-:Y:S01]  /*97d0*/  @P4 IMAD.MOV.U32 R120, RZ, RZ, R12 ;  /* 0x000000ffff784224 */ /* 0x001fe200078e000c */
[----:B------:R-:W-:Y:S01]  /*97e0*/  F2FP.F16.F32.PACK_AB R119, RZ, R119 ;  /* 0x00000077ff77723e */ /* 0x000fe200000000ff */
[----:B-1----:R-:W-:Y:S01]  /*97f0*/  @P4 IMAD.MOV.U32 R121, RZ, RZ, R13 ;  /* 0x000000ffff794224 */ /* 0x002fe200078e000d */
[----:B------:R-:W-:Y:S01]  /*9800*/  F2FP.F16.F32.PACK_AB R104, RZ, R104 ;  /* 0x00000068ff68723e */ /* 0x000fe200000000ff */
[--C-:B------:R-:W-:Y:S01]  /*9810*/  @P3 IMAD.MOV.U32 R12, RZ, RZ, R14.reuse ;  /* 0x000000ffff0c3224 */ /* 0x100fe200078e000e */
[----:B------:R-:W-:Y:S01]  /*9820*/  F2FP.F16.F32.PACK_AB R105, RZ, R105 ;  /* 0x00000069ff69723e */ /* 0x000fe200000000ff */
[--C-:B------:R-:W-:Y:S01]  /*9830*/  @P3 IMAD.MOV.U32 R13, RZ, RZ, R15.reuse ;  /* 0x000000ffff0d3224 */ /* 0x100fe200078e000f */
[----:B------:R-:W-:Y:S01]  /*9840*/  F2FP.F16.F32.PACK_AB R106, RZ, R106 ;  /* 0x0000006aff6a723e */ /* 0x000fe200000000ff */
[-C--:B------:R-:W-:Y:S01]  /*9850*/  FMUL R109, R109, R136.reuse ;  /* 0x000000886d6d7220 */ /* 0x080fe20000400000 */
[-C--:B------:R-:W-:Y:S01]  /*9860*/  FMUL R111, R111, R136.reuse ;  /* 0x000000886f6f7220 */ /* 0x080fe20000400000 */
[----:B------:R-:W-:Y:S01]  /*9870*/  F2FP.F16.F32.PACK_AB R107, RZ, R107 ;  /* 0x0000006bff6b723e */ /* 0x000fe200000000ff */
[----:B------:R0:W-:Y:S01]  /*9880*/  @P3 STG.E.U16 desc[UR40][R12.64+0x2], R123 ;  /* 0x0000027b0c003986 */ /* 0x0001e2000c101528 */
[C---:B------:R-:W-:Y:S01]  /*9890*/  ISETP.GT.AND P3, PT, R3.reuse, 0x88, P2 ;  /* 0x000000880300780c */ /* 0x040fe20001764270 */
[-C--:B------:R-:W-:Y:S01]  /*98a0*/  FMUL R110, R110, R136.reuse ;  /* 0x000000886e6e7220 */ /* 0x080fe20000400000 */
[----:B------:R-:W-:Y:S01]  /*98b0*/  ISETP.GT.AND P2, PT, R8, 0x10, PT ;  /* 0x000000100800780c */ /* 0x000fe20003f44270 */
[----:B------:R-:W-:Y:S01]  /*98c0*/  @P5 STG.E.U16 desc[UR40][R20.64+0x10], R124 ;  /* 0x0000107c14005986 */ /* 0x000fe2000c101528 */
[C---:B------:R-:W-:Y:S01]  /*98d0*/  ISETP.GT.AND P5, PT, R3.reuse, RZ, P0 ;  /* 0x000000ff0300720c */ /* 0x040fe200007a4270 */
[----:B------:R-:W-:Y:S01]  /*98e0*/  FMUL R96, R96, R136 ;  /* 0x0000008860607220 */ /* 0x000fe20000400000 */
[----:B------:R-:W-:Y:S01]  /*98f0*/  F2FP.F16.F32.PACK_AB R108, RZ, R108 ;  /* 0x0000006cff6c723e */ /* 0x000fe200000000ff */
[----:B------:R-:W-:Y:S01]  /*9900*/  @P4 STG.E.U16 desc[UR40][R120.64+0x12], R125 ;  /* 0x0000127d78004986 */ /* 0x000fe2000c101528 */
[----:B------:R-:W-:Y:S01]  /*9910*/  ISETP.GT.AND P4, PT, R3, RZ, P2 ;  /* 0x000000ff0300720c */ /* 0x000fe20001784270 */
[-C--:B------:R-:W-:Y:S01]  /*9920*/  FMUL R97, R97, R136.reuse ;  /* 0x0000008861617220 */ /* 0x080fe20000400000 */
[----:B------:R-:W-:Y:S01]  /*9930*/  F2FP.F16.F32.PACK_AB R109, RZ, R109 ;  /* 0x0000006dff6d723e */ /* 0x000fe200000000ff */
[----:B------:R-:W-:Y:S01]  /*9940*/  FMUL R99, R99, R136 ;  /* 0x0000008863637220 */ /* 0x000fe20000400000 */
[----:B------:R-:W-:Y:S01]  /*9950*/  F2FP.F16.F32.PACK_AB R111, RZ, R111 ;  /* 0x0000006fff6f723e */ /* 0x000fe200000000ff */
[----:B0-----:R-:W-:Y:S01]  /*9960*/  @P3 IMAD.MOV.U32 R12, RZ, RZ, R14 ;  /* 0x000000ffff0c3224 */ /* 0x001fe200078e000e */
[----:B------:R-:W-:Y:S01]  /*9970*/  F2FP.F16.F32.PACK_AB R110, RZ, R110 ;  /* 0x0000006eff6e723e */ /* 0x000fe200000000ff */
[----:B------:R-:W-:-:S02]  /*9980*/  @P3 IMAD.MOV.U32 R13, RZ, RZ, R15 ;  /* 0x000000ffff0d3224 */ /* 0x000fc400078e000f */
[----:B------:R-:W-:Y:S01]  /*9990*/  FMUL R98, R98, R136 ;  /* 0x0000008862627220 */ /* 0x000fe20000400000 */
[----:B------:R-:W-:Y:S01]  /*99a0*/  F2FP.F16.F32.PACK_AB R96, RZ, R96 ;  /* 0x00000060ff60723e */ /* 0x000fe200000000ff */
[-C--:B------:R-:W-:Y:S01]  /*99b0*/  FMUL R100, R100, R136.reuse ;  /* 0x0000008864647220 */ /* 0x080fe20000400000 */
[----:B------:R-:W-:Y:S01]  /*99c0*/  F2FP.F16.F32.PACK_AB R97, RZ, R97 ;  /* 0x00000061ff61723e */ /* 0x000fe200000000ff */
[----:B------:R0:W-:Y:S01]  /*99d0*/  @P3 STG.E.U16 desc[UR40][R12.64+0x10], R126 ;  /* 0x0000107e0c003986 */ /* 0x0001e2000c101528 */
[----:B------:R-:W-:Y:S01]  /*99e0*/  ISETP.GT.AND P3, PT, R3, 0x8, P2 ;  /* 0x000000080300780c */ /* 0x000fe20001764270 */
[-C--:B------:R-:W-:Y:S01]  /*99f0*/  FMUL R101, R101, R136.reuse ;  /* 0x0000008865657220 */ /* 0x080fe20000400000 */
[----:B------:R-:W-:Y:S01]  /*9a00*/  F2FP.F16.F32.PACK_AB R99, RZ, R99 ;  /* 0x00000063ff63723e */ /* 0x000fe200000000ff */
[----:B------:R1:W-:Y:S01]  /*9a10*/  @P1 STG.E.U16 desc[UR40][R14.64+0x12], R127 ;  /* 0x0000127f0e001986 */ /* 0x0003e2000c101528 */
[----:B------:R-:W-:Y:S01]  /*9a20*/  ISETP.GT.AND P1, PT, R8, 0x18, PT ;  /* 0x000000180800780c */ /* 0x000fe20003f24270 */
[----:B------:R-:W-:Y:S01]  /*9a30*/  FMUL R102, R102, R136 ;  /* 0x0000008866667220 */ /* 0x000fe20000400000 */
[----:B------:R-:W-:Y:S01]  /*9a40*/  F2FP.F16.F32.PACK_AB R98, RZ, R98 ;  /* 0x00000062ff62723e */ /* 0x000fe200000000ff */
[----:B------:R1:W-:Y:S01]  /*9a50*/  @P5 STG.E.U16 desc[UR40][R6.64+0x22], R113 ;  /* 0x0000227106005986 */ /* 0x0003e2000c101528 */
[----:B------:R-:W-:Y:S01]  /*9a60*/  ISETP.GT.AND P5, PT, R3, 0x8, P0 ;  /* 0x000000080300780c */ /* 0x000fe200007a4270 */
[----:B------:R-:W-:Y:S01]  /*9a70*/  FMUL R103, R103, R136 ;  /* 0x0000008867677220 */ /* 0x000fe20000400000 */
[----:B------:R-:W-:Y:S01]  /*9a80*/  F2FP.F16.F32.PACK_AB R100, RZ, R100 ;  /* 0x00000064ff64723e */ /* 0x000fe200000000ff */
[----:B------:R1:W-:Y:S01]  /*9a90*/  @P4 STG.E.U16 desc[UR40][R6.64+0x20], R112 ;  /* 0x0000207006004986 */ /* 0x0003e2000c101528 */
[----:B------:R-:W-:Y:S01]  /*9aa0*/  ISETP.GT.AND P4, PT, R3, RZ, P1 ;  /* 0x000000ff0300720c */ /* 0x000fe20000f84270 */
[----:B0-----:R-:W-:Y:S01]  /*9ab0*/  IMAD.WIDE.U32 R12, R4, 0xf0, R10 ;  /* 0x000000f0040c7825 */ /* 0x001fe200078e000a */
[----:B------:R-:W-:Y:S01]  /*9ac0*/  F2FP.F16.F32.PACK_AB R101, RZ, R101 ;  /* 0x00000065ff65723e */ /* 0x000fe200000000ff */
[----:B------:R1:W-:Y:S01]  /*9ad0*/  @P3 STG.E.U16 desc[UR40][R10.64+0x20], R114 ;  /* 0x000020720a003986 */ /* 0x0003e2000c101528 */
[----:B------:R-:W-:Y:S01]  /*9ae0*/  ISETP.GT.AND P3, PT, R8, 0x19, PT ;  /* 0x000000190800780c */ /* 0x000fe20003f64270 */
[----:B------:R-:W-:Y:S01]  /*9af0*/  IMAD.IADD R13, R5, 0x1, R13 ;  /* 0x00000001050d7824 */ /* 0x000fe200078e020d */
[----:B------:R-:W-:Y:S01]  /*9b00*/  F2FP.F16.F32.PACK_AB R102, RZ, R102 ;  /* 0x00000066ff66723e */ /* 0x000fe200000000ff */
[-C--:B------:R-:W-:Y:S01]  /*9b10*/  FMUL R88, R88, R136.reuse ;  /* 0x0000008858587220 */ /* 0x080fe20000400000 */
[----:B------:R-:W-:Y:S01]  /*9b20*/  F2FP.F16.F32.PACK_AB R103, RZ, R103 ;  /* 0x00000067ff67723e */ /* 0x000fe200000000ff */
[----:B------:R1:W-:Y:S01]  /*9b30*/  @P5 STG.E.U16 desc[UR40][R10.64+0x22], R115 ;  /* 0x000022730a005986 */ /* 0x0003e2000c101528 */
[----:B------:R-:W-:Y:S01]  /*9b40*/  ISETP.GT.AND P5, PT, R3, RZ, P3 ;  /* 0x000000ff0300720c */ /* 0x000fe20001fa4270 */
[-C--:B------:R-:W-:Y:S01]  /*9b50*/  FMUL R89, R89, R136.reuse ;  /* 0x0000008859597220 */ /* 0x080fe20000400000 */
[-C--:B------:R-:W-:Y:S01]  /*9b60*/  FMUL R90, R90, R136.reuse ;  /* 0x000000885a5a7220 */ /* 0x080fe20000400000 */
[----:B------:R1:W-:Y:S01]  /*9b70*/  @P4 STG.E.U16 desc[UR40][R6.64+0x30], R116 ;  /* 0x0000307406004986 */ /* 0x0003e2000c101528 */
[----:B------:R-:W-:Y:S01]  /*9b80*/  ISETP.GT.AND P4, PT, R3, 0x8, P1 ;  /* 0x000000080300780c */ /* 0x000fe20000f84270 */
[----:B------:R-:W-:Y:S01]  /*9b90*/  FMUL R91, R91, R136 ;  /* 0x000000885b5b7220 */ /* 0x000fe20000400000 */
[----:B------:R-:W-:Y:S01]  /*9ba0*/  F2FP.F16.F32.PACK_AB R88, RZ, R88 ;  /* 0x00000058ff58723e */ /* 0x000fe200000000ff */
[-C--:B------:R-:W-:Y:S01]  /*9bb0*/  FMUL R93, R93, R136.reuse ;  /* 0x000000885d5d7220 */ /* 0x080fe20000400000 */
[----:B------:R-:W-:Y:S01]  /*9bc0*/  F2FP.F16.F32.PACK_AB R89, RZ, R89 ;  /* 0x00000059ff59723e */ /* 0x000fe200000000ff */
        /* <DEDUP_REMOVED lines=9> */
[C---:B------:R-:W-:Y:S01]  /*9c60*/  ISETP.GT.AND P4, PT, R3.reuse, 0x80, P2 ;  /* 0x000000800300780c */ /* 0x040fe20001784270 */
[-C--:B------:R-:W-:Y:S01]  /*9c70*/  FMUL R80, R80, R136.reuse ;  /* 0x0000008850507220 */ /* 0x080fe20000400000 */
[----:B------:R-:W-:Y:S01]  /*9c80*/  ISETP.GT.AND P2, PT, R3, 0x88, P2 ;  /* 0x000000880300780c */ /* 0x000fe20001744270 */
[----:B------:R-:W-:Y:S01]  /*9c90*/  FMUL R81, R81, R136 ;  /* 0x0000008851517220 */ /* 0x000fe20000400000 */
[----:B------:R-:W-:Y:S01]  /*9ca0*/  F2FP.F16.F32.PACK_AB R92, RZ, R92 ;  /* 0x0000005cff5c723e */ /* 0x000fe200000000ff */
[----:B------:R-:W-:Y:S01]  /*9cb0*/  FMUL R83, R83, R136 ;  /* 0x0000008853537220 */ /* 0x000fe20000400000 */
        /* <DEDUP_REMOVED lines=9> */
[----:B------:R-:W-:Y:S01]  /*9d50*/  IMAD.X R5, R9, 0x1, R13, P5 ;  /* 0x0000000109057824 */ /* 0x000fe200028e060d */
[----:B------:R-:W-:Y:S01]  /*9d60*/  ISETP.GT.AND P0, PT, R3, 0x88, P0 ;  /* 0x000000880300780c */ /* 0x000fe20000704270 */
[-C--:B------:R-:W-:Y:S01]  /*9d70*/  FMUL R85, R85, R136.reuse ;  /* 0x0000008855557220 */ /* 0x080fe20000400000 */
[----:B------:R-:W-:Y:S01]  /*9d80*/  F2FP.F16.F32.PACK_AB R81, RZ, R81 ;  /* 0x00000051ff51723e */ /* 0x000fe200000000ff */
[-C--:B------:R-:W-:Y:S01]  /*9d90*/  FMUL R86, R86, R136.reuse ;  /* 0x0000008856567220 */ /* 0x080fe20000400000 */
[----:B------:R-:W-:Y:S01]  /*9da0*/  F2FP.F16.F32.PACK_AB R83, RZ, R83 ;  /* 0x00000053ff53723e */ /* 0x000fe200000000ff */
[----:B------:R-:W-:Y:S01]  /*9db0*/  FMUL R87, R87, R136 ;  /* 0x0000008857577220 */ /* 0x000fe20000400000 */
[----:B------:R-:W-:Y:S01]  /*9dc0*/  F2FP.F16.F32.PACK_AB R82, RZ, R82 ;  /* 0x00000052ff52723e */ /* 0x000fe200000000ff */
[----:B------:R-:W-:Y:S01]  /*9dd0*/  FMUL R72, R72, R136 ;  /* 0x0000008848487220 */ /* 0x000fe20000400000 */
[----:B------:R-:W-:Y:S01]  /*9de0*/  F2FP.F16.F32.PACK_AB R84, RZ, R84 ;  /* 0x00000054ff54723e */ /* 0x000fe200000000ff */
[-C--:B------:R-:W-:Y:S01]  /*9df0*/  FMUL R73, R73, R136.reuse ;  /* 0x0000008849497220 */ /* 0x080fe20000400000 */
[----:B------:R-:W-:Y:S01]  /*9e00*/  F2FP.F16.F32.PACK_AB R85, RZ, R85 ;  /* 0x00000055ff55723e */ /* 0x000fe200000000ff */
[----:B------:R1:W-:Y:S01]  /*9e10*/  @P4 STG.E.U16 desc[UR40][R12.64+0x22], R105 ;  /* 0x000022690c004986 */ /* 0x0003e2000c101528 */
[C---:B------:R-:W-:Y:S01]  /*9e20*/  ISETP.GT.AND P4, PT, R3.reuse, 0x80, P1 ;  /* 0x000000800300780c */ /* 0x040fe20000f84270 */
[-C--:B------:R-:W-:Y:S01]  /*9e30*/  FMUL R74, R74, R136.reuse ;  /* 0x000000884a4a7220 */ /* 0x080fe20000400000 */
[C---:B------:R-:W-:Y:S01]  /*9e40*/  ISETP.GT.AND P1, PT, R3.reuse, 0x88, P1 ;  /* 0x000000880300780c */ /* 0x040fe20000f24270 */
[----:B------:R1:W-:Y:S01]  /*9e50*/  @P2 STG.E.U16 desc[UR40][R4.64+0x20], R106 ;  /* 0x0000206a04002986 */ /* 0x0003e2000c101528 */
[----:B------:R-:W-:Y:S01]  /*9e60*/  ISETP.GT.AND P2, PT, R3, 0x80, P3 ;  /* 0x000000800300780c */ /* 0x000fe20001f44270 */
[----:B------:R-:W-:Y:S01]  /*9e70*/  FMUL R75, R75, R136 ;  /* 0x000000884b4b7220 */ /* 0x000fe20000400000 */
[----:B------:R-:W-:Y:S01]  /*9e80*/  ISETP.GT.AND P3, PT, R3, 0x88, P3 ;  /* 0x000000880300780c */ /* 0x000fe20001f64270 */
[----:B------:R1:W-:Y:S01]  /*9e90*/  @P0 STG.E.U16 desc[UR40][R4.64+0x22], R107 ;  /* 0x0000226b04000986 */ /* 0x0003e2000c101528 */
[----:B------:R-:W-:Y:S01]  /*9ea0*/  F2FP.F16.F32.PACK_AB R86, RZ, R86 ;  /* 0x00000056ff56723e */ /* 0x000fe200000000ff */
[-C--:B------:R-:W-:Y:S01]  /*9eb0*/  FMUL R77, R77, R136.reuse ;  /* 0x000000884d4d7220 */ /* 0x080fe20000400000 */
[----:B------:R-:W-:Y:S01]  /*9ec0*/  F2FP.F16.F32.PACK_AB R87, RZ, R87 ;  /* 0x00000057ff57723e */ /* 0x000fe200000000ff */
[----:B------:R-:W-:Y:S01]  /*9ed0*/  FMUL R76, R76, R136 ;  /* 0x000000884c4c7220 */ /* 0x000fe20000400000 */
[----:B------:R-:W-:Y:S01]  /*9ee0*/  F2FP.F16.F32.PACK_AB R72, RZ, R72 ;  /* 0x00000048ff48723e */ /* 0x000fe200000000ff */
[----:B------:R1:W-:Y:S01]  /*9ef0*/  @P4 STG.E.U16 desc[UR40][R12.64+0x30], R108 ;  /* 0x0000306c0c004986 */ /* 0x0003e2000c101528 */
[----:B------:R-:W-:Y:S01]  /*9f00*/  F2FP.F16.F32.PACK_AB R73, RZ, R73 ;  /* 0x00000049ff49723e */ /* 0x000fe200000000ff */
[----:B------:R-:W-:Y:S01]  /*9f10*/  FMUL R78, R78, R136 ;  /* 0x000000884e4e7220 */ /* 0x000fe20000400000 */
[----:B------:R-:W-:Y:S01]  /*9f20*/  F2FP.F16.F32.PACK_AB R74, RZ, R74 ;  /* 0x0000004aff4a723e */ /* 0x000fe200000000ff */
[----:B------:R1:W-:Y:S01]  /*9f30*/  @P2 STG.E.U16 desc[UR40][R12.64+0x32], R109 ;  /* 0x0000326d0c002986 */ /* 0x0003e2000c101528 */
[C---:B------:R-:W-:Y:S01]  /*9f40*/  ISETP.GT.AND P2, PT, R8.reuse, 0x21, PT ;  /* 0x000000210800780c */ /* 0x040fe20003f44270 */
[-C--:B------:R-:W-:Y:S01]  /*9f50*/  FMUL R79, R79, R136.reuse ;  /* 0x000000884f4f7220 */ /* 0x080fe20000400000 */
[----:B------:R-:W-:Y:S01]  /*9f60*/  F2FP.F16.F32.PACK_AB R75, RZ, R75 ;  /* 0x0000004bff4b723e */ /* 0x000fe200000000ff */
[----:B------:R1:W-:Y:S01]  /*9f70*/  @P3 STG.E.U16 desc[UR40][R4.64+0x32], R111 ;  /* 0x0000326f04003986 */ /* 0x0003e2000c101528 */
[----:B------:R-:W-:Y:S01]  /*9f80*/  ISETP.GT.AND P3, PT, R8, 0x20, PT ;  /* 0x000000200800780c */ /* 0x000fe20003f64270 */
[-C--:B------:R-:W-:Y:S01]  /*9f90*/  FMUL R64, R64, R136.reuse ;  /* 0x0000008840407220 */ /* 0x080fe20000400000 */
[C---:B------:R-:W-:Y:S01]  /*9fa0*/  ISETP.GT.AND P4, PT, R3.reuse, RZ, P2 ;  /* 0x000000ff0300720c */ /* 0x040fe20001784270 */
[----:B------:R1:W-:Y:S01]  /*9fb0*/  @P1 STG.E.U16 desc[UR40][R4.64+0x30], R110 ;  /* 0x0000306e04001986 */ /* 0x0003e2000c101528 */
[----:B------:R-:W-:Y:S01]  /*9fc0*/  ISETP.GT.AND P0, PT, R3, RZ, P3 ;  /* 0x000000ff0300720c */ /* 0x000fe20001f04270 */
[-C--:B------:R-:W-:Y:S01]  /*9fd0*/  FMUL R65, R65, R136.reuse ;  /* 0x0000008841417220 */ /* 0x080fe20000400000 */
[----:B------:R-:W-:Y:S01]  /*9fe0*/  ISETP.GT.AND P1, PT, R3, 0x8, P2 ;  /* 0x000000080300780c */ /* 0x000fe20001724270 */
[-C--:B------:R-:W-:Y:S01]  /*9ff0*/  FMUL R67, R67, R136.reuse ;  /* 0x0000008843437220 */ /* 0x080fe20000400000 */
[----:B------:R-:W-:Y:S01]  /*a000*/  ISETP.GT.AND P5, PT, R3, 0x8, P3 ;  /* 0x000000080300780c */ /* 0x000fe20001fa4270 */
[-C--:B------:R-:W-:Y:S01]  /*a010*/  FMUL R66, R66, R136.reuse ;  /* 0x0000008842427220 */ /* 0x080fe20000400000 */
[----:B------:R-:W-:Y:S01]  /*a020*/  F2FP.F16.F32.PACK_AB R77, RZ, R77 ;  /* 0x0000004dff4d723e */ /* 0x000fe200000000ff */
[----:B------:R-:W-:Y:S01]  /*a030*/  FMUL R68, R68, R136 ;  /* 0x0000008844447220 */ /* 0x000fe20000400000 */
        /* <DEDUP_REMOVED lines=14> */
[----:B------:R-:W-:Y:S01]  /*a120*/  F2FP.F16.F32.PACK_AB R67, RZ, R67 ;  /* 0x00000043ff43723e */ /* 0x000fe200000000ff */
[----:B------:R1:W-:Y:S01]  /*a130*/  @P5 STG.E.U16 desc[UR40][R10.64+0x40], R98 ;  /* 0x000040620a005986 */ /* 0x0003e2000c101528 */
[----:B------:R-:W-:Y:S01]  /*a140*/  ISETP.GT.AND P5, PT, R3, RZ, P0 ;  /* 0x000000ff0300720c */ /* 0x000fe200007a4270 */
[-C--:B------:R-:W-:Y:S01]  /*a150*/  FMUL R57, R57, R136.reuse ;  /* 0x0000008839397220 */ /* 0x080fe20000400000 */
[----:B------:R-:W-:Y:S01]  /*a160*/  ISETP.GT.AND P4, PT, R3, RZ, P1 ;  /* 0x000000ff0300720c */ /* 0x000fe20000f84270 */
[----:B------:R-:W-:Y:S01]  /*a170*/  FMUL R58, R58, R136 ;  /* 0x000000883a3a7220 */ /* 0x000fe20000400000 */
[----:B------:R-:W-:Y:S01]  /*a180*/  F2FP.F16.F32.PACK_AB R66, RZ, R66 ;  /* 0x00000042ff42723e */ /* 0x000fe200000000ff */
        /* <DEDUP_REMOVED lines=10> */
[----:B------:R-:W-:Y:S01]  /*a230*/  FMUL R63, R63, R136 ;  /* 0x000000883f3f7220 */ /* 0x000fe20000400000 */
[----:B------:R-:W-:Y:S01]  /*a240*/  F2FP.F16.F32.PACK_AB R56, RZ, R56 ;  /* 0x00000038ff38723e */ /* 0x000fe200000000ff */
[----:B------:R1:W-:Y:S01]  /*a250*/  @P4 STG.E.U16 desc[UR40][R6.64+0x52], R101 ;  /* 0x0000526506004986 */ /* 0x0003e2000c101528 */
[----:B------:R-:W-:Y:S01]  /*a260*/  ISETP.GT.AND P4, PT, R3, 0x8, P1 ;  /* 0x000000080300780c */ /* 0x000fe20000f84270 */
[-C--:B------:R-:W-:Y:S01]  /*a270*/  FMUL R48, R48, R136.reuse ;  /* 0x0000008830307220 */ /* 0x080fe20000400000 */
[----:B------:R-:W-:Y:S01]  /*a280*/  F2FP.F16.F32.PACK_AB R57, RZ, R57 ;  /* 0x00000039ff39723e */ /* 0x000fe200000000ff */
[----:B------:R-:W-:Y:S01]  /*a290*/  FMUL R49, R49, R136 ;  /* 0x0000008831317220 */ /* 0x000fe20000400000 */
[----:B------:R-:W-:Y:S01]  /*a2a0*/  F2FP.F16.F32.PACK_AB R58, RZ, R58 ;  /* 0x0000003aff3a723e */ /* 0x000fe200000000ff */
[-C--:B------:R-:W-:Y:S01]  /*a2b0*/  FMUL R51, R51, R136.reuse ;  /* 0x0000008833337220 */ /* 0x080fe20000400000 */
        /* <DEDUP_REMOVED lines=29> */
[----:B------:R1:W-:Y:S01]  /*a490*/  @P2 STG.E.U16 desc[UR40][R4.64+0x42], R91 ;  /* 0x0000425b04002986 */ /* 0x0003e2000c101528 */
[----:B------:R-:W-:Y:S01]  /*a4a0*/  ISETP.GT.AND P2, PT, R8, 0x31, PT ;  /* 0x000000310800780c */ /* 0x000fe20003f44270 */
[-C--:B------:R-:W-:Y:S01]  /*a4b0*/  FMUL R44, R44, R136.reuse ;  /* 0x000000882c2c7220 */ /* 0x080fe20000400000 */
[----:B------:R-:W-:Y:S01]  /*a4c0*/  F2FP.F16.F32.PACK_AB R51, RZ, R51 ;  /* 0x00000033ff33723e */ /* 0x000fe200000000ff */
[----:B------:R-:W-:Y:S01]  /*a4d0*/  FMUL R45, R45, R136 ;  /* 0x000000882d2d7220 */ /* 0x000fe20000400000 */
[----:B------:R-:W-:Y:S01]  /*a4e0*/  F2FP.F16.F32.PACK_AB R50, RZ, R50 ;  /* 0x00000032ff32723e */ /* 0x000fe200000000ff */
[----:B------:R1:W-:Y:S01]  /*a4f0*/  @P4 STG.E.U16 desc[UR40][R12.64+0x50], R92 ;  /* 0x0000505c0c004986 */ /* 0x0003e2000c101528 */
[----:B------:R-:W-:Y:S01]  /*a500*/  ISETP.GT.AND P4, PT, R3, RZ, P2 ;  /* 0x000000ff0300720c */ /* 0x000fe20001784270 */
[----:B------:R-:W-:Y:S01]  /*a510*/  FMUL R46, R46, R136 ;  /* 0x000000882e2e7220 */ /* 0x000fe20000400000 */
[----:B------:R-:W-:Y:S01]  /*a520*/  F2FP.F16.F32.PACK_AB R52, RZ, R52 ;  /* 0x00000034ff34723e */ /* 0x000fe200000000ff */
[----:B------:R1:W-:Y:S01]  /*a530*/  @P3 STG.E.U16 desc[UR40][R12.64+0x52], R93 ;  /* 0x0000525d0c003986 */ /* 0x0003e2000c101528 */
[----:B------:R-:W-:Y:S01]  /*a540*/  ISETP.GT.AND P3, PT, R8, 0x30, PT ;  /* 0x000000300800780c */ /* 0x000fe20003f64270 */
[-C--:B------:R-:W-:Y:S01]  /*a550*/  FMUL R47, R47, R136.reuse ;  /* 0x000000882f2f7220 */ /* 0x080fe20000400000 */
[----:B------:R-:W-:Y:S01]  /*a560*/  F2FP.F16.F32.PACK_AB R53, RZ, R53 ;  /* 0x00000035ff35723e */ /* 0x000fe200000000ff */
[----:B------:R1:W-:Y:S01]  /*a570*/  @P0 STG.E.U16 desc[UR40][R4.64+0x50], R94 ;  /* 0x0000505e04000986 */ /* 0x0003e2000c101528 */
[C---:B------:R-:W-:Y:S01]  /*a580*/  ISETP.GT.AND P0, PT, R3.reuse, RZ, P3 ;  /* 0x000000ff0300720c */ /* 0x040fe20001f04270 */
[-C--:B------:R-:W-:Y:S01]  /*a590*/  FMUL R32, R32, R136.reuse ;  /* 0x0000008820207220 */ /* 0x080fe20000400000 */
[C---:B------:R-:W-:Y:S01]  /*a5a0*/  ISETP.GT.AND P5, PT, R3.reuse, 0x8, P3 ;  /* 0x000000080300780c */ /* 0x040fe20001fa4270 */
[----:B------:R1:W-:Y:S01]  /*a5b0*/  @P1 STG.E.U16 desc[UR40][R4.64+0x52], R95 ;  /* 0x0000525f04001986 */ /* 0x0003e2000c101528 */
[----:B------:R-:W-:Y:S01]  /*a5c0*/  ISETP.GT.AND P1, PT, R3, 0x8, P2 ;  /* 0x000000080300780c */ /* 0x000fe20001724270 */
[----:B------:R-:W-:Y:S01]  /*a5d0*/  FMUL R33, R33, R136 ;  /* 0x0000008821217220 */ /* 0x000fe20000400000 */
[----:B------:R-:W-:Y:S01]  /*a5e0*/  F2FP.F16.F32.PACK_AB R54, RZ, R54 ;  /* 0x00000036ff36723e */ /* 0x000fe200000000ff */
[----:B------:R1:W-:Y:S01]  /*a5f0*/  @P4 STG.E.U16 desc[UR40][R6.64+0x62], R81 ;  /* 0x0000625106004986 */ /* 0x0003e2000c101528 */
[----:B------:R-:W-:Y:S01]  /*a600*/  F2FP.F16.F32.PACK_AB R55, RZ, R55 ;  /* 0x00000037ff37723e */ /* 0x000fe200000000ff */
[----:B------:R-:W-:Y:S01]  /*a610*/  FMUL R34, R34, R136 ;  /* 0x0000008822227220 */ /* 0x000fe20000400000 */
[----:B------:R-:W-:Y:S01]  /*a620*/  F2FP.F16.F32.PACK_AB R40, RZ, R40 ;  /* 0x00000028ff28723e */ /* 0x000fe200000000ff */
[-C--:B------:R-:W-:Y:S01]  /*a630*/  FMUL R35, R35, R136.reuse ;  /* 0x0000008823237220 */ /* 0x080fe20000400000 */
[----:B------:R-:W-:Y:S01]  /*a640*/  F2FP.F16.F32.PACK_AB R41, RZ, R41 ;  /* 0x00000029ff29723e */ /* 0x000fe200000000ff */
[----:B------:R1:W-:Y:S01]  /*a650*/  @P0 STG.E.U16 desc[UR40][R6.64+0x60], R80 ;  /* 0x0000605006000986 */ /* 0x0003e2000c101528 */
[----:B------:R-:W-:Y:S01]  /*a660*/  ISETP.GT.AND P0, PT, R8, 0x38, PT ;  /* 0x000000380800780c */ /* 0x000fe20003f04270 */
        /* <DEDUP_REMOVED lines=9> */
[----:B------:R-:W-:Y:S01]  /*a700*/  ISETP.GT.AND P4, PT, R3, RZ, P1 ;  /* 0x000000ff0300720c */ /* 0x000fe20000f84270 */
        /* <DEDUP_REMOVED lines=10> */
[----:B------:R1:W-:Y:S01]  /*a7b0*/  @P5 STG.E.U16 desc[UR40][R6.64+0x70], R84 ;  /* 0x0000705406005986 */ /* 0x0003e2000c101528 */
[C---:B------:R-:W-:Y:S01]  /*a7c0*/  ISETP.GT.AND P5, PT, R3.reuse, 0x8, P0 ;  /* 0x000000080300780c */ /* 0x040fe200007a4270 */
[-C--:B------:R-:W-:Y:S01]  /*a7d0*/  FMUL R28, R28, R136.reuse ;  /* 0x000000881c1c7220 */ /* 0x080fe20000400000 */
[----:B------:R-:W-:Y:S01]  /*a7e0*/  F2FP.F16.F32.PACK_AB R33, RZ, R33 ;  /* 0x00000021ff21723e */ /* 0x000fe200000000ff */
[----:B------:R1:W-:Y:S01]  /*a7f0*/  @P4 STG.E.U16 desc[UR40][R6.64+0x72], R85 ;  /* 0x0000725506004986 */ /* 0x0003e2000c101528 */
[----:B------:R-:W-:Y:S01]  /*a800*/  ISETP.GT.AND P4, PT, R3, 0x8, P1 ;  /* 0x000000080300780c */ /* 0x000fe20000f84270 */
[----:B------:R-:W-:Y:S01]  /*a810*/  FMUL R29, R29, R136 ;  /* 0x000000881d1d7220 */ /* 0x000fe20000400000 */
[----:B------:R-:W-:Y:S01]  /*a820*/  F2FP.F16.F32.PACK_AB R34, RZ, R34 ;  /* 0x00000022ff22723e */ /* 0x000fe200000000ff */
[-C--:B------:R-:W-:Y:S01]  /*a830*/  FMUL R30, R30, R136.reuse ;  /* 0x000000881e1e7220 */ /* 0x080fe20000400000 */
[----:B------:R-:W-:Y:S01]  /*a840*/  F2FP.F16.F32.PACK_AB R35, RZ, R35 ;  /* 0x00000023ff23723e */ /* 0x000fe200000000ff */
[----:B------:R-:W-:Y:S01]  /*a850*/  FMUL R31, R31, R136 ;  /* 0x000000881f1f7220 */ /* 0x000fe20000400000 */
[----:B------:R-:W-:-:S02]  /*a860*/  F2FP.F16.F32.PACK_AB R36, RZ, R36 ;  /* 0x00000024ff24723e */ /* 0x000fc400000000ff */
[----:B------:R-:W-:Y:S01]  /*a870*/  F2FP.F16.F32.PACK_AB R37, RZ, R37 ;  /* 0x00000025ff25723e */ /* 0x000fe200000000ff */
[----:B------:R1:W-:Y:S01]  /*a880*/  @P5 STG.E.U16 desc[UR40][R10.64+0x70], R86 ;  /* 0x000070560a005986 */ /* 0x0003e2000c101528 */
[C---:B------:R-:W-:Y:S02]  /*a890*/  ISETP.GT.AND P5, PT, R3.reuse, 0x80, P3 ;  /* 0x000000800300780c */ /* 0x040fe40001fa4270 */
[C---:B------:R-:W-:Y:S01]  /*a8a0*/  ISETP.GT.AND P3, PT, R3.reuse, 0x88, P3 ;  /* 0x000000880300780c */ /* 0x040fe20001f64270 */
[----:B------:R1:W-:Y:S01]  /*a8b0*/  @P4 STG.E.U16 desc[UR40][R10.64+0x72], R87 ;  /* 0x000072570a004986 */ /* 0x0003e2000c101528 */
[C---:B------:R-:W-:Y:S02]  /*a8c0*/  ISETP.GT.AND P4, PT, R3.reuse, 0x80, P2 ;  /* 0x000000800300780c */ /* 0x040fe40001784270 */
[----:B------:R-:W-:Y:S02]  /*a8d0*/  ISETP.GT.AND P2, PT, R3, 0x88, P2 ;  /* 0x000000880300780c */ /* 0x000fe40001744270 */
[----:B------:R-:W-:-:S02]  /*a8e0*/  F2FP.F16.F32.PACK_AB R38, RZ, R38 ;  /* 0x00000026ff26723e */ /* 0x000fc400000000ff */
[----:B------:R-:W-:Y:S02]  /*a8f0*/  F2FP.F16.F32.PACK_AB R39, RZ, R39 ;  /* 0x00000027ff27723e */ /* 0x000fe400000000ff */
[----:B------:R-:W-:Y:S01]  /*a900*/  F2FP.F16.F32.PACK_AB R24, RZ, R24 ;  /* 0x00000018ff18723e */ /* 0x000fe200000000ff */
[----:B------:R1:W-:Y:S01]  /*a910*/  @P5 STG.E.U16 desc[UR40][R12.64+0x60], R72 ;  /* 0x000060480c005986 */ /* 0x0003e2000c101528 */
[----:B------:R-:W-:Y:S02]  /*a920*/  F2FP.F16.F32.PACK_AB R25, RZ, R25 ;  /* 0x00000019ff19723e */ /* 0x000fe400000000ff */
[----:B------:R-:W-:Y:S01]  /*a930*/  F2FP.F16.F32.PACK_AB R26, RZ, R26 ;  /* 0x0000001aff1a723e */ /* 0x000fe200000000ff */
[----:B------:R1:W-:Y:S01]  /*a940*/  @P4 STG.E.U16 desc[UR40][R12.64+0x62], R73 ;  /* 0x000062490c004986 */ /* 0x0003e2000c101528 */
[C---:B------:R-:W-:Y:S02]  /*a950*/  ISETP.GT.AND P4, PT, R3.reuse, 0x80, P0 ;  /* 0x000000800300780c */ /* 0x040fe40000784270 */
[C---:B------:R-:W-:Y:S01]  /*a960*/  ISETP.GT.AND P0, PT, R3.reuse, 0x88, P0 ;  /* 0x000000880300780c */ /* 0x040fe20000704270 */
[----:B------:R1:W-:Y:S01]  /*a970*/  @P3 STG.E.U16 desc[UR40][R4.64+0x60], R74 ;  /* 0x0000604a04003986 */ /* 0x0003e2000c101528 */
[----:B------:R-:W-:-:S02]  /*a980*/  ISETP.GT.AND P3, PT, R3, 0x80, P1 ;  /* 0x000000800300780c */ /* 0x000fc40000f64270 */
[C---:B------:R-:W-:Y:S01]  /*a990*/  ISETP.GT.AND P1, PT, R3.reuse, 0x88, P1 ;  /* 0x000000880300780c */ /* 0x040fe20000f24270 */
[----:B------:R1:W-:Y:S01]  /*a9a0*/  @P2 STG.E.U16 desc[UR40][R4.64+0x62], R75 ;  /* 0x0000624b04002986 */ /* 0x0003e2000c101528 */
[C---:B------:R-:W-:Y:S02]  /*a9b0*/  ISETP.GT.AND P2, PT, R8.reuse, 0x41, PT ;  /* 0x000000410800780c */ /* 0x040fe40003f44270 */
[----:B------:R-:W-:Y:S02]  /*a9c0*/  F2FP.F16.F32.PACK_AB R27, RZ, R27 ;  /* 0x0000001bff1b723e */ /* 0x000fe400000000ff */
[----:B------:R-:W-:Y:S01]  /*a9d0*/  F2FP.F16.F32.PACK_AB R28, RZ, R28 ;  /* 0x0000001cff1c723e */ /* 0x000fe200000000ff */
[----:B------:R1:W-:Y:S01]  /*a9e0*/  @P4 STG.E.U16 desc[UR40][R12.64+0x70], R76 ;  /* 0x0000704c0c004986 */ /* 0x0003e2000c101528 */
[----:B------:R-:W-:Y:S02]  /*a9f0*/  ISETP.GT.AND P4, PT, R3, RZ, P2 ;  /* 0x000000ff0300720c */ /* 0x000fe40001784270 */
[----:B------:R-:W-:Y:S01]  /*aa00*/  F2FP.F16.F32.PACK_AB R29, RZ, R29 ;  /* 0x0000001dff1d723e */ /* 0x000fe200000000ff */
[----:B------:R1:W-:Y:S01]  /*aa10*/  @P3 STG.E.U16 desc[UR40][R12.64+0x72], R77 ;  /* 0x0000724d0c003986 */ /* 0x0003e2000c101528 */
[----:B------:R-:W-:-:S02]  /*aa20*/  ISETP.GT.AND P3, PT, R8, 0x40, PT ;  /* 0x000000400800780c */ /* 0x000fc40003f64270 */
[----:B------:R-:W-:Y:S01]  /*aa30*/  F2FP.F16.F32.PACK_AB R30, RZ, R30 ;  /* 0x0000001eff1e723e */ /* 0x000fe200000000ff */
[----:B------:R1:W-:Y:S01]  /*aa40*/  @P0 STG.E.U16 desc[UR40][R4.64+0x70], R78 ;  /* 0x0000704e04000986 */ /* 0x0003e2000c101528 */
[C---:B------:R-:W-:Y:S02]  /*aa50*/  ISETP.GT.AND P0, PT, R3.reuse, RZ, P3 ;  /* 0x000000ff0300720c */ /* 0x040fe40001f04270 */
[C---:B------:R-:W-:Y:S01]  /*aa60*/  ISETP.GT.AND P5, PT, R3.reuse, 0x8, P3 ;  /* 0x000000080300780c */ /* 0x040fe20001fa4270 */
[----:B------:R1:W-:Y:S01]  /*aa70*/  @P1 STG.E.U16 desc[UR40][R4.64+0x72], R79 ;  /* 0x0000724f04001986 */ /* 0x0003e2000c101528 */
[----:B------:R-:W-:Y:S02]  /*aa80*/  ISETP.GT.AND P1, PT, R3, 0x8, P2 ;  /* 0x000000080300780c */ /* 0x000fe40001724270 */
[----:B------:R-:W-:Y:S01]  /*aa90*/  F2FP.F16.F32.PACK_AB R31, RZ, R31 ;  /* 0x0000001fff1f723e */ /* 0x000fe200000000ff */
[----:B------:R1:W-:Y:S06]  /*aaa0*/  @P4 STG.E.U16 desc[UR40][R6.64+0x82], R65 ;  /* 0x0000824106004986 */ /* 0x0003ec000c101528 */
[----:B------:R1:W-:Y:S01]  /*aab0*/  @P0 STG.E.U16 desc[UR40][R6.64+0x80], R64 ;  /* 0x0000804006000986 */ /* 0x0003e2000c101528 */
[----:B------:R-:W-:-:S03]  /*aac0*/  ISETP.GT.AND P0, PT, R8, 0x48, PT ;  /* 0x000000480800780c */ /* 0x000fc60003f04270 */
[----:B------:R1:W-:Y:S01]  /*aad0*/  @P1 STG.E.U16 desc[UR40][R10.64+0x82], R67 ;  /* 0x000082430a001986 */ /* 0x0003e2000c101528 */
[----:B------:R-:W-:-:S03]  /*aae0*/  ISETP.GT.AND P1, PT, R8, 0x49, PT ;  /* 0x000000490800780c */ /* 0x000fc60003f24270 */
[----:B------:R1:W-:Y:S01]  /*aaf0*/  @P5 STG.E.U16 desc[UR40][R10.64+0x80], R66 ;  /* 0x000080420a005986 */ /* 0x0003e2000c101528 */
[C---:B------:R-:W-:Y:S02]  /*ab00*/  ISETP.GT.AND P5, PT, R3.reuse, RZ, P0 ;  /* 0x000000ff0300720c */ /* 0x040fe400007a4270 */
[----:B------:R-:W-:-:S11]  /*ab10*/  ISETP.GT.AND P4, PT, R3, RZ, P1 ;  /* 0x000000ff0300720c */ /* 0x000fd60000f84270 */
[----:B------:R1:W-:Y:S01]  /*ab20*/  @P5 STG.E.U16 desc[UR40][R6.64+0x90], R68 ;  /* 0x0000904406005986 */ /* 0x0003e2000c101528 */
[----:B------:R-:W-:-:S03]  /*ab30*/  ISETP.GT.AND P5, PT, R3, 0x8, P0 ;  /* 0x000000080300780c */ /* 0x000fc600007a4270 */
[----:B------:R1:W-:Y:S01]  /*ab40*/  @P4 STG.E.U16 desc[UR40][R6.64+0x92], R69 ;  /* 0x0000924506004986 */ /* 0x0003e2000c101528 */
[----:B------:R-:W-:-:S09]  /*ab50*/  ISETP.GT.AND P4, PT, R3, 0x8, P1 ;  /* 0x000000080300780c */ /* 0x000fd20000f84270 */
[----:B------:R1:W-:Y:S01]  /*ab60*/  @P5 STG.E.U16 desc[UR40][R10.64+0x90], R70 ;  /* 0x000090460a005986 */ /* 0x0003e2000c101528 */
[C---:B------:R-:W-:Y:S02]  /*ab70*/  ISETP.GT.AND P5, PT, R3.reuse, 0x80, P3 ;  /* 0x000000800300780c */ /* 0x040fe40001fa4270 */
[C---:B------:R-:W-:Y:S01]  /*ab80*/  ISETP.GT.AND P3, PT, R3.reuse, 0x88, P3 ;  /* 0x000000880300780c */ /* 0x040fe20001f64270 */
[----:B------:R1:W-:Y:S01]  /*ab90*/  @P4 STG.E.U16 desc[UR40][R10.64+0x92], R71 ;  /* 0x000092470a004986 */ /* 0x0003e2000c101528 */
[C---:B------:R-:W-:Y:S02]  /*aba0*/  ISETP.GT.AND P4, PT, R3.reuse, 0x80, P2 ;  /* 0x000000800300780c */ /* 0x040fe40001784270 */
[----:B------:R-:W-:-:S07]  /*abb0*/  ISETP.GT.AND P2, PT, R3, 0x88, P2 ;  /* 0x000000880300780c */ /* 0x000fce0001744270 */
[----:B------:R1:W-:Y:S04]  /*abc0*/  @P5 STG.E.U16 desc[UR40][R12.64+0x80], R56 ;  /* 0x000080380c005986 */ /* 0x0003e8000c101528 */
[----:B------:R1:W-:Y:S01]  /*abd0*/  @P4 STG.E.U16 desc[UR40][R12.64+0x82], R57 ;  /* 0x000082390c004986 */ /* 0x0003e2000c101528 */
[C---:B------:R-:W-:Y:S02]  /*abe0*/  ISETP.GT.AND P4, PT, R3.reuse, 0x80, P0 ;  /* 0x000000800300780c */ /* 0x040fe40000784270 */
[C---:B------:R-:W-:Y:S01]  /*abf0*/  ISETP.GT.AND P0, PT, R3.reuse, 0x88, P0 ;  /* 0x000000880300780c */ /* 0x040fe20000704270 */
[----:B------:R1:W-:Y:S01]  /*ac00*/  @P3 STG.E.U16 desc[UR40][R4.64+0x80], R58 ;  /* 0x0000803a04003986 */ /* 0x0003e2000c101528 */
[C---:B------:R-:W-:Y:S02]  /*ac10*/  ISETP.GT.AND P3, PT, R3.reuse, 0x80, P1 ;  /* 0x000000800300780c */ /* 0x040fe40000f64270 */
[----:B------:R-:W-:Y:S01]  /*ac20*/  ISETP.GT.AND P1, PT, R3, 0x88, P1 ;  /* 0x000000880300780c */ /* 0x000fe20000f24270 */
[----:B------:R1:W-:Y:S01]  /*ac30*/  @P2 STG.E.U16 desc[UR40][R4.64+0x82], R59 ;  /* 0x0000823b04002986 */ /* 0x0003e2000c101528 */
[----:B------:R-:W-:-:S05]  /*ac40*/  ISETP.GT.AND P2, PT, R8, 0x51, PT ;  /* 0x000000510800780c */ /* 0x000fca0003f44270 */
[----:B------:R1:W-:Y:S01]  /*ac50*/  @P4 STG.E.U16 desc[UR40][R12.64+0x90], R60 ;  /* 0x0000903c0c004986 */ /* 0x0003e2000c101528 */
[----:B------:R-:W-:-:S03]  /*ac60*/  ISETP.GT.AND P4, PT, R3, RZ, P2 ;  /* 0x000000ff0300720c */ /* 0x000fc60001784270 */
[----:B------:R1:W-:Y:S01]  /*ac70*/  @P3 STG.E.U16 desc[UR40][R12.64+0x92], R61 ;  /* 0x0000923d0c003986 */ /* 0x0003e2000c101528 */
[----:B------:R-:W-:-:S03]  /*ac80*/  ISETP.GT.AND P3, PT, R8, 0x50, PT ;  /* 0x000000500800780c */ /* 0x000fc60003f64270 */
[----:B------:R1:W-:Y:S01]  /*ac90*/  @P0 STG.E.U16 desc[UR40][R4.64+0x90], R62 ;  /* 0x0000903e04000986 */ /* 0x0003e2000c101528 */
[C---:B------:R-:W-:Y:S02]  /*aca0*/  ISETP.GT.AND P0, PT, R3.reuse, RZ, P3 ;  /* 0x000000ff0300720c */ /* 0x040fe40001f04270 */
[C---:B------:R-:W-:Y:S01]  /*acb0*/  ISETP.GT.AND P5, PT, R3.reuse, 0x8, P3 ;  /* 0x000000080300780c */ /* 0x040fe20001fa4270 */
[----:B------:R1:W-:Y:S01]  /*acc0*/  @P1 STG.E.U16 desc[UR40][R4.64+0x92], R63 ;  /* 0x0000923f04001986 */ /* 0x0003e2000c101528 */
[----:B------:R-:W-:-:S03]  /*acd0*/  ISETP.GT.AND P1, PT, R3, 0x8, P2 ;  /* 0x000000080300780c */ /* 0x000fc60001724270 */
        /* <DEDUP_REMOVED lines=25> */
[----:B------:R1:W-:Y:S06]  /*ae70*/  @P2 STG.E.U16 desc[UR40][R4.64+0xa2], R43 ;  /* 0x0000a22b04002986 */ /* 0x0003ec000c101528 */
[----:B------:R1:W-:Y:S04]  /*ae80*/  @P4 STG.E.U16 desc[UR40][R12.64+0xb0], R44 ;  /* 0x0000b02c0c004986 */ /* 0x0003e8000c101528 */
[----:B------:R1:W-:Y:S01]  /*ae90*/  @P3 STG.E.U16 desc[UR40][R12.64+0xb2], R45 ;  /* 0x0000b22d0c003986 */ /* 0x0003e2000c101528 */
[----:B------:R-:W-:-:S03]  /*aea0*/  ISETP.GT.AND P3, PT, R8, 0x60, PT ;  /* 0x000000600800780c */ /* 0x000fc60003f64270 */
[----:B------:R1:W-:Y:S01]  /*aeb0*/  @P0 STG.E.U16 desc[UR40][R4.64+0xb0], R46 ;  /* 0x0000b02e04000986 */ /* 0x0003e2000c101528 */
[----:B------:R-:W-:Y:S02]  /*aec0*/  ISETP.GT.AND P0, PT, R8, 0x61, PT ;  /* 0x000000610800780c */ /* 0x000fe40003f04270 */
[C---:B------:R-:W-:Y:S01]  /*aed0*/  ISETP.GT.AND P4, PT, R3.reuse, 0x8, P3 ;  /* 0x000000080300780c */ /* 0x040fe20001f84270 */
[----:B------:R1:W-:Y:S01]  /*aee0*/  @P1 STG.E.U16 desc[UR40][R4.64+0xb2], R47 ;  /* 0x0000b22f04001986 */ /* 0x0003e2000c101528 */
[C---:B------:R-:W-:Y:S02]  /*aef0*/  ISETP.GT.AND P1, PT, R3.reuse, RZ, P3 ;  /* 0x000000ff0300720c */ /* 0x040fe40001f24270 */
[C---:B------:R-:W-:Y:S02]  /*af00*/  ISETP.GT.AND P2, PT, R3.reuse, RZ, P0 ;  /* 0x000000ff0300720c */ /* 0x040fe40000744270 */
[----:B------:R-:W-:-:S09]  /*af10*/  ISETP.GT.AND P5, PT, R3, 0x8, P0 ;  /* 0x000000080300780c */ /* 0x000fd200007a4270 */
[----:B------:R1:W-:Y:S01]  /*af20*/  @P1 STG.E.U16 desc[UR40][R6.64+0xc0], R32 ;  /* 0x0000c02006001986 */ /* 0x0003e2000c101528 */
[----:B------:R-:W-:-:S03]  /*af30*/  ISETP.GT.AND P1, PT, R8, 0x68, PT ;  /* 0x000000680800780c */ /* 0x000fc60003f24270 */
[----:B------:R1:W-:Y:S01]  /*af40*/  @P2 STG.E.U16 desc[UR40][R6.64+0xc2], R33 ;  /* 0x0000c22106002986 */ /* 0x0003e2000c101528 */
[----:B------:R-:W-:-:S03]  /*af50*/  ISETP.GT.AND P2, PT, R8, 0x69, PT ;  /* 0x000000690800780c */ /* 0x000fc60003f44270 */
[----:B------:R1:W-:Y:S01]  /*af60*/  @P4 STG.E.U16 desc[UR40][R10.64+0xc0], R34 ;  /* 0x0000c0220a004986 */ /* 0x0003e2000c101528 */
[----:B------:R-:W-:-:S03]  /*af70*/  ISETP.GT.AND P4, PT, R3, RZ, P2 ;  /* 0x000000ff0300720c */ /* 0x000fc60001784270 */
[----:B------:R1:W-:Y:S01]  /*af80*/  @P5 STG.E.U16 desc[UR40][R10.64+0xc2], R35 ;  /* 0x0000c2230a005986 */ /* 0x0003e2000c101528 */
[----:B------:R-:W-:-:S09]  /*af90*/  ISETP.GT.AND P5, PT, R3, RZ, P1 ;  /* 0x000000ff0300720c */ /* 0x000fd20000fa4270 */
        /* <DEDUP_REMOVED lines=10> */
[----:B------:R1:W-:Y:S01]  /*b040*/  @P4 STG.E.U16 desc[UR40][R12.64+0xc0], R24 ;  /* 0x0000c0180c004986 */ /* 0x0003e2000c101528 */
[C---:B------:R-:W-:Y:S02]  /*b050*/  ISETP.GT.AND P4, PT, R3.reuse, 0x80, P1 ;  /* 0x000000800300780c */ /* 0x040fe40000f84270 */
[C---:B------:R-:W-:Y:S01]  /*b060*/  ISETP.GT.AND P1, PT, R3.reuse, 0x88, P1 ;  /* 0x000000880300780c */ /* 0x040fe20000f24270 */
[----:B------:R1:W-:Y:S01]  /*b070*/  @P5 STG.E.U16 desc[UR40][R12.64+0xc2], R25 ;  /* 0x0000c2190c005986 */ /* 0x0003e2000c101528 */
[C---:B------:R-:W-:Y:S02]  /*b080*/  ISETP.GT.AND P5, PT, R3.reuse, 0x80, P2 ;  /* 0x000000800300780c */ /* 0x040fe400017a4270 */
[----:B------:R-:W-:Y:S01]  /*b090*/  ISETP.GT.AND P2, PT, R3, 0x88, P2 ;  /* 0x000000880300780c */ /* 0x000fe20001744270 */
[----:B------:R1:W-:Y:S04]  /*b0a0*/  @P3 STG.E.U16 desc[UR40][R4.64+0xc0], R26 ;  /* 0x0000c01a04003986 */ /* 0x0003e8000c101528 */
[----:B------:R1:W-:Y:S04]  /*b0b0*/  @P0 STG.E.U16 desc[UR40][R4.64+0xc2], R27 ;  /* 0x0000c21b04000986 */ /* 0x0003e8000c101528 */
[----:B------:R1:W-:Y:S04]  /*b0c0*/  @P4 STG.E.U16 desc[UR40][R12.64+0xd0], R28 ;  /* 0x0000d01c0c004986 */ /* 0x0003e8000c101528 */
[----:B------:R1:W-:Y:S04]  /*b0d0*/  @P5 STG.E.U16 desc[UR40][R12.64+0xd2], R29 ;  /* 0x0000d21d0c005986 */ /* 0x0003e8000c101528 */
[----:B------:R1:W-:Y:S04]  /*b0e0*/  @P1 STG.E.U16 desc[UR40][R4.64+0xd0], R30 ;  /* 0x0000d01e04001986 */ /* 0x0003e8000c101528 */
[----:B------:R1:W-:Y:S02]  /*b0f0*/  @P2 STG.E.U16 desc[UR40][R4.64+0xd2], R31 ;  /* 0x0000d21f04002986 */ /* 0x0003e4000c101528 */
.L_x_248:
[----:B------:R-:W-:Y:S05]  /*b100*/  BSYNC B0 ;  /* 0x0000000000007941 */ /* 0x000fea0003800000 */
.L_x_28:
[----:B------:R-:W-:Y:S01]  /*b110*/  ULDC UR4, c[0x0][0xc] ;  /* 0x0000030000047ab9 */ /* 0x000fe20000000800 */
[----:B------:R-:W-:Y:S01]  /*b120*/  ULDC UR5, c[0x0][0x10] ;  /* 0x0000040000057ab9 */ /* 0x000fe20000000800 */
[----:B------:R-:W2:Y:S01]  /*b130*/  LDC R3, c[0x0][0x14] ;  /* 0x00000500ff037b82 */ /* 0x000ea20000000800 */
[----:B------:R-:W-:Y:S01]  /*b140*/  UIMAD.WIDE.U32 UR4, UR4, UR5, URZ ;  /* 0x00000005040472a5 */ /* 0x000fe2000f8e003f */
[----:B------:R-:W-:Y:S02]  /*b150*/  IMAD.MOV.U32 R138, RZ, RZ, -0x1 ;  /* 0xffffffffff8a7424 */ /* 0x000fe400078e00ff */
[----:B------:R-:W-:-:S03]  /*b160*/  IMAD.MOV.U32 R23, RZ, RZ, -0x1 ;  /* 0xffffffffff177424 */ /* 0x000fc600078e00ff */
[----:B--2---:R-:W-:-:S04]  /*b170*/  IMAD.WIDE.U32 R16, R3, UR4, R16 ;  /* 0x0000000403107c25 */ /* 0x004fc8000f8e0010 */
[----:B------:R-:W-:Y:S01]  /*b180*/  IMAD R3, R3, UR5, RZ ;  /* 0x0000000503037c24 */ /* 0x000fe2000f8e02ff */
[----:B------:R-:W-:Y:S02]  /*b190*/  ULDC.64 UR4, c[0x0][0x650] ;  /* 0x0001940000047ab9 */ /* 0x000fe40000000a00 */
[----:B------:R-:W-:Y:S01]  /*b1a0*/  ISETP.GE.U32.AND P0, PT, R16, UR4, PT ;  /* 0x0000000410007c0c */ /* 0x000fe2000bf06070 */
[--C-:B------:R-:W-:Y:S01]  /*b1b0*/  IMAD.IADD R17, R17, 0x1, R3.reuse ;  /* 0x0000000111117824 */ /* 0x100fe200078e0203 */
[----:B------:R-:W-:-:S04]  /*b1c0*/  PRMT R3, RZ, 0x7610, R3 ;  /* 0x00007610ff037816 */ /* 0x000fc80000000003 */
[----:B------:R-:W-:-:S13]  /*b1d0*/  ISETP.GE.U32.AND.EX P0, PT, R17, UR5, PT, P0 ;  /* 0x0000000511007c0c */ /* 0x000fda000bf06100 */
[----:B------:R-:W-:Y:S05]  /*b1e0*/  @P0 BRA `(.L_x_249) ;  /* 0x0000000400640947 */ /* 0x000fea0003800000 */
[----:B01----:R-:W0:Y:S01]  /*b1f0*/  S2R R12, SR_CTAID.X ;  /* 0x00000000000c7919 */ /* 0x003e220000002500 */
[----:B---34-:R-:W1:Y:S01]  /*b200*/  LDC.64 R10, c[0x0][0x628] ;  /* 0x00018a00ff0a7b82 */ /* 0x018e620000000a00 */
[----:B------:R-:W-:Y:S01]  /*b210*/  ULDC UR4, c[0x0][0x150] ;  /* 0x0000540000047ab9 */ /* 0x000fe20000000800 */
[----:B------:R-:W-:Y:S01]  /*b220*/  IMAD.MOV.U32 R8, RZ, RZ, R16 ;  /* 0x000000ffff087224 */ /* 0x000fe200078e0010 */
[----:B------:R-:W2:Y:S01]  /*b230*/  S2R R24, SR_CTAID.Y ;  /* 0x0000000000187919 */ /* 0x000ea20000002600 */
[----:B------:R-:W-:-:S04]  /*b240*/  IMAD.MOV.U32 R9, RZ, RZ, R17 ;  /* 0x000000ffff097224 */ /* 0x000fc800078e0011 */
[----:B------:R-:W3:Y:S08]  /*b250*/  LDC R21, c[0x0][0x144] ;  /* 0x00005100ff157b82 */ /* 0x000ef00000000800 */
[----:B------:R-:W4:Y:S08]  /*b260*/  LDC R0, c[0x0][0x630] ;  /* 0x00018c00ff007b82 */ /* 0x000f300000000800 */
[----:B------:R-:W2:Y:S01]  /*b270*/  LDC.64 R14, c[0x0][0x620] ;  /* 0x00018800ff0e7b82 */ /* 0x000ea20000000a00 */
[----:B-1----:R-:W-:-:S04]  /*b280*/  ISETP.NE.U32.AND P0, PT, R10, RZ, PT ;  /* 0x000000ff0a00720c */ /* 0x002fc80003f05070 */
[----:B------:R-:W-:Y:S02]  /*b290*/  ISETP.NE.AND.EX P0, PT, R11, RZ, PT, P0 ;  /* 0x000000ff0b00720c */ /* 0x000fe40003f05300 */
[----:B0-----:R-:W-:-:S05]  /*b2a0*/  I2FP.F32.U32 R3, R12 ;  /* 0x0000000c00037245 */ /* 0x001fca0000201000 */
[----:B------:R-:W-:-:S04]  /*b2b0*/  FMUL R3, R3, UR4 ;  /* 0x0000000403037c20 */ /* 0x000fc80008400000 */
[----:B------:R0:W1:Y:S02]  /*b2c0*/  F2I.U32.TRUNC.NTZ R20, R3 ;  /* 0x0000000300147305 */ /* 0x000064000020f000 */
[----:B---34-:R-:W-:Y:S05]  /*b2d0*/  @!P0 BRA `(.L_x_250) ;  /* 0x0000000000288947 */ /* 0x018fea0003800000 */
[----:B0-----:R-:W0:Y:S02]  /*b2e0*/  LDC R3, c[0x0][0x634] ;  /* 0x00018d00ff037b82 */ /* 0x001e240000000800 */
        /* <DEDUP_REMOVED lines=9> */
.L_x_250:
[----:B------:R-:W3:Y:S01]  /*b380*/  LDC.64 R28, c[0x0][0x640] ;  /* 0x00019000ff1c7b82 */ /* 0x000ee20000000a00 */
[-CC-:B------:R-:W-:Y:S01]  /*b390*/  SHF.R.U64 R23, R8, R0.reuse, R9.reuse ;  /* 0x0000000008177219 */ /* 0x180fe20000001209 */
[----:B-1----:R-:W-:Y:S01]  /*b3a0*/  IMAD.MOV R20, RZ, RZ, -R20 ;  /* 0x000000ffff147224 */ /* 0x002fe200078e0a14 */
[----:B------:R-:W-:Y:S01]  /*b3b0*/  SHF.R.U32.HI R0, RZ, R0, R9 ;  /* 0x00000000ff007219 */ /* 0x000fe20000011609 */
[----:B------:R-:W-:Y:S01]  /*b3c0*/  ULDC UR4, c[0x0][0x154] ;  /* 0x0000550000047ab9 */ /* 0x000fe20000000800 */
[----:B0-----:R-:W-:Y:S01]  /*b3d0*/  IADD3 R3, P0, RZ, -R23, RZ ;  /* 0x80000017ff037210 */ /* 0x001fe20007f1e0ff */
[----:B------:R-:W-:Y:S02]  /*b3e0*/  IMAD R21, R21, R20, R12 ;  /* 0x0000001415157224 */ /* 0x000fe400078e020c */
[----:B------:R-:W0:Y:S01]  /*b3f0*/  LDC R6, c[0x0][0x618] ;  /* 0x00018600ff067b82 */ /* 0x000e220000000800 */
[----:B------:R-:W-:Y:S02]  /*b400*/  IMAD.MOV.U32 R7, RZ, RZ, 0x1 ;  /* 0x00000001ff077424 */ /* 0x000fe400078e00ff */
[----:B------:R-:W-:-:S04]  /*b410*/  IMAD.X R5, RZ, RZ, ~R0, P0 ;  /* 0x000000ffff057224 */ /* 0x000fc800000e0e00 */
[-C--:B--2---:R-:W-:Y:S01]  /*b420*/  IMAD R0, R5, R14.reuse, RZ ;  /* 0x0000000e05007224 */ /* 0x084fe200078e02ff */
[----:B------:R-:W1:Y:S01]  /*b430*/  LDC R8, c[0x0][0x608] ;  /* 0x00018200ff087b82 */ /* 0x000e620000000800 */
[----:B------:R-:W-:-:S04]  /*b440*/  IMAD.WIDE.U32 R4, R3, R14, R16 ;  /* 0x0000000e03047225 */ /* 0x000fc800078e0010 */
[----:B------:R-:W-:Y:S01]  /*b450*/  IMAD R3, R3, R15, R0 ;  /* 0x0000000f03037224 */ /* 0x000fe200078e0200 */
[----:B------:R-:W-:Y:S02]  /*b460*/  I2FP.F32.U32 R0, R24 ;  /* 0x0000001800007245 */ /* 0x000fe40000201000 */
[----:B------:R-:W2:Y:S01]  /*b470*/  LDC R26, c[0x0][0x658] ;  /* 0x00019600ff1a7b82 */ /* 0x000ea20000000800 */
[----:B------:R-:W-:Y:S01]  /*b480*/  IMAD.IADD R3, R5, 0x1, R3 ;  /* 0x0000000105037824 */ /* 0x000fe200078e0203 */
[----:B---3--:R-:W-:Y:S01]  /*b490*/  ISETP.NE.U32.AND P0, PT, R28, RZ, PT ;  /* 0x000000ff1c00720c */ /* 0x008fe20003f05070 */
[----:B------:R-:W-:Y:S01]  /*b4a0*/  FMUL R0, R0, UR4 ;  /* 0x0000000400007c20 */ /* 0x000fe20008400000 */
[----:B------:R-:W-:Y:S02]  /*b4b0*/  IMAD.MOV.U32 R5, RZ, RZ, -0x1 ;  /* 0xffffffffff057424 */ /* 0x000fe400078e00ff */
[----:B------:R-:W-:Y:S01]  /*b4c0*/  ISETP.NE.AND.EX P0, PT, R29, RZ, PT, P0 ;  /* 0x000000ff1d00720c */ /* 0x000fe20003f05300 */
[----:B------:R3:W4:Y:S01]  /*b4d0*/  F2I.U32.TRUNC.NTZ R13, R0 ;  /* 0x00000000000d7305 */ /* 0x000722000020f000 */
[----:B------:R-:W3:Y:S01]  /*b4e0*/  LDC R15, c[0x0][0x148] ;  /* 0x00005200ff0f7b82 */ /* 0x000ee20000000800 */
[----:B0-----:R-:W-:-:S02]  /*b4f0*/  SHF.R.U64 R12, R4, R6, R3 ;  /* 0x00000006040c7219 */ /* 0x001fc40000001203 */
[----:B------:R-:W-:-:S05]  /*b500*/  SHF.R.U32.HI R3, RZ, R6, R3 ;  /* 0x00000006ff037219 */ /* 0x000fca0000011603 */
[----:B------:R-:W0:Y:S01]  /*b510*/  LDC R20, c[0x0][0x600] ;  /* 0x00018000ff147b82 */ /* 0x000e220000000800 */
[-CC-:B-1----:R-:W-:Y:S02]  /*b520*/  SHF.R.U64 R10, R12, R8.reuse, R3.reuse ;  /* 0x000000080c0a7219 */ /* 0x182fe40000001203 */
[----:B------:R-:W-:-:S05]  /*b530*/  SHF.R.U32.HI R3, RZ, R8, R3 ;  /* 0x00000008ff037219 */ /* 0x000fca0000011603 */
[----:B------:R-:W1:Y:S01]  /*b540*/  LDC R27, c[0x0][0x648] ;  /* 0x00019200ff1b7b82 */ /* 0x000e620000000800 */
[-C--:B--2---:R-:W-:Y:S02]  /*b550*/  SHF.L.U32 R4, R5, R26.reuse, RZ ;  /* 0x0000001a05047219 */ /* 0x084fe400000006ff */
[-CC-:B------:R-:W-:Y:S02]  /*b560*/  SHF.R.U64 R14, R10, R26.reuse, R3.reuse ;  /* 0x0000001a0a0e7219 */ /* 0x180fe40000001203 */
[----:B------:R-:W-:Y:S02]  /*b570*/  SHF.R.U32.HI R5, RZ, R26, R3 ;  /* 0x0000001aff057219 */ /* 0x000fe40000011603 */
[----:B------:R-:W-:Y:S01]  /*b580*/  LOP3.LUT R25, RZ, R4, RZ, 0x33, !PT ;  /* 0x00000004ff197212 */ /* 0x000fe200078e33ff */
[----:B------:R-:W2:Y:S01]  /*b590*/  LDC R30, c[0x0][0x638] ;  /* 0x00018e00ff1e7b82 */ /* 0x000ea20000000800 */
[----:B------:R-:W-:Y:S01]  /*b5a0*/  SHF.L.U32 R26, R7, R26, RZ ;  /* 0x0000001a071a7219 */ /* 0x000fe200000006ff */
[----:B------:R-:W-:-:S06]  /*b5b0*/  IMAD.MOV.U32 R4, RZ, RZ, R14 ;  /* 0x000000ffff047224 */ /* 0x000fcc00078e000e */
[----:B------:R-:W0:Y:S01]  /*b5c0*/  LDC R31, c[0x0][0x610] ;  /* 0x00018400ff1f7b82 */ /* 0x000e220000000800 */
[----:B----4-:R-:W-:Y:S05]  /*b5d0*/  @!P0 BRA `(.L_x_251) ;  /* 0x0000000000288947 */ /* 0x010fea0003800000 */
[----:B------:R-:W4:Y:S02]  /*b5e0*/  LDC R3, c[0x0][0x64c] ;  /* 0x00019300ff037b82 */ /* 0x000f240000000800 */
[----:B----4-:R-:W-:-:S05]  /*b5f0*/  IADD3 R3, P0, R14, R3, RZ ;  /* 0x000000030e037210 */ /* 0x010fca0007f1e0ff */
        /* <DEDUP_REMOVED lines=8> */
.L_x_251:
[----:B------:R-:W-:Y:S01]  /*b680*/  ISETP.NE.AND P0, PT, R2, 0x1, PT ;  /* 0x000000010200780c */ /* 0x000fe20003f05270 */
[----:B0-----:R-:W-:Y:S01]  /*b690*/  VIADD R7, R20, 0xffffffff ;  /* 0xffffffff14077836 */ /* 0x001fe20000000000 */
[----:B-1-3--:R-:W-:Y:S01]  /*b6a0*/  SHF.R.U64 R0, R4, R27, R5 ;  /* 0x0000001b04007219 */ /* 0x00afe20000001205 */
[----:B------:R-:W-:Y:S01]  /*b6b0*/  IMAD.MOV R13, RZ, RZ, -R13 ;  /* 0x000000ffff0d7224 */ /* 0x000fe200078e0a0d */
[----:B------:R-:W-:Y:S01]  /*b6c0*/  LOP3.LUT R5, R10, R25, RZ, 0xc0, !PT ;  /* 0x000000190a057212 */ /* 0x000fe200078ec0ff */
[----:B------:R-:W-:Y:S01]  /*b6d0*/  IMAD.MOV.U32 R4, RZ, RZ, 0x1 ;  /* 0x00000001ff047424 */ /* 0x000fe200078e00ff */
[----:B------:R-:W-:Y:S01]  /*b6e0*/  LOP3.LUT R12, R12, R7, RZ, 0xc0, !PT ;  /* 0x000000070c0c7212 */ /* 0x000fe200078ec0ff */
[----:B------:R-:W-:Y:S02]  /*b6f0*/  IMAD.MOV R3, RZ, RZ, -R0 ;  /* 0x000000ffff037224 */ /* 0x000fe400078e0a00 */
[----:B------:R-:W-:Y:S02]  /*b700*/  IMAD R0, R26, R0, R5 ;  /* 0x000000001a007224 */ /* 0x000fe400078e0205 */
[----:B--2---:R-:W-:-:S02]  /*b710*/  IMAD R3, R3, R30, R14 ;  /* 0x0000001e03037224 */ /* 0x004fc400078e020e */
[----:B------:R-:W-:Y:S02]  /*b720*/  @P0 IMAD R21, R15, R13, R24 ;  /* 0x0000000d0f150224 */ /* 0x000fe400078e0218 */
[----:B------:R-:W-:Y:S01]  /*b730*/  IMAD R5, R3, R20, R12 ;  /* 0x0000001403057224 */ /* 0x000fe200078e020c */
[----:B------:R-:W-:Y:S01]  /*b740*/  PRMT R3, R4, 0x7610, R3 ;  /* 0x0000761004037816 */ /* 0x000fe20000000003 */
[----:B------:R-:W-:-:S05]  /*b750*/  IMAD R0, R0, R31, R21 ;  /* 0x0000001f00007224 */ /* 0x000fca00078e0215 */
[----:B------:R-:W-:Y:S02]  /*b760*/  SEL R138, R5, R0, !P0 ;  /* 0x00000000058a7207 */ /* 0x000fe40004000000 */
[----:B------:R-:W-:-:S07]  /*b770*/  SEL R0, R0, R5, !P0 ;  /* 0x0000000500007207 */ /* 0x000fce0004000000 */
.L_x_249:
[----:B------:R-:W-:Y:S01]  /*b780*/  LOP3.LUT P0, RZ, R3, 0xff, RZ, 0xc0, !PT ;  /* 0x000000ff03ff7812 */ /* 0x000fe2000780c0ff */
[----:B------:R-:W-:-:S12]  /*b790*/  IMAD.MOV.U32 R139, RZ, RZ, R0 ;  /* 0x000000ffff8b7224 */ /* 0x000fd800078e0000 */
[----:B------:R-:W-:Y:S05]  /*b7a0*/  @P0 BRA `(.L_x_252) ;  /* 0xffffff5400e00947 */ /* 0x000fea000383ffff */
[----:B------:R-:W-:Y:S05]  /*b7b0*/  EXIT ;  /* 0x000000000000794d */ /* 0x000fea0003800000 */
.L_x_3:
[----:B0-----:R-:W-:Y:S01]  /*b7c0*/  ULDC.64 UR4, c[0x0][0x650] ;  /* 0x0001940000047ab9 */ /* 0x001fe20000000a00 */
        /* <DEDUP_REMOVED lines=25> */
.L_x_254:
[--C-:B------:R-:W-:Y:S01]  /*b960*/  SHF.R.U64 R12, R10, R14, R11.reuse ;  /* 0x0000000e0a0c7219 */ /* 0x100fe2000000120b */
[----:B------:R-:W0:Y:S01]  /*b970*/  LDC R22, c[0x0][0x618] ;  /* 0x00018600ff167b82 */ /* 0x000e220000000800 */
[----:B------:R-:W-:Y:S01]  /*b980*/  I2FP.F32.U32 R6, R4 ;  /* 0x0000000400067245 */ /* 0x000fe20000201000 */
[----:B------:R-:W-:Y:S01]  /*b990*/  ULDC UR4, c[0x0][0x150] ;  /* 0x0000540000047ab9 */ /* 0x000fe20000000800 */
[----:B------:R-:W-:Y:S02]  /*b9a0*/  SHF.R.U32.HI R5, RZ, R14, R11 ;  /* 0x0000000eff057219 */ /* 0x000fe4000001160b */
[----:B------:R-:W-:Y:S01]  /*b9b0*/  IADD3 R9, P0, RZ, -R12, RZ ;  /* 0x8000000cff097210 */ /* 0x000fe20007f1e0ff */
[----:B------:R-:W-:Y:S01]  /*b9c0*/  FMUL R11, R6, UR4 ;  /* 0x00000004060b7c20 */ /* 0x000fe20008400000 */
[----:B------:R-:W-:Y:S01]  /*b9d0*/  ULDC UR4, c[0x0][0x154] ;  /* 0x0000550000047ab9 */ /* 0x000fe20000000800 */
[----:B------:R-:W1:Y:S02]  /*b9e0*/  LDC.64 R24, c[0x0][0x640] ;  /* 0x00019000ff187b82 */ /* 0x000e640000000a00 */
[----:B------:R-:W-:-:S02]  /*b9f0*/  IMAD.X R5, RZ, RZ, ~R5, P0 ;  /* 0x000000ffff057224 */ /* 0x000fc400000e0e05 */
[----:B------:R-:W2:Y:S01]  /*ba00*/  F2I.U32.TRUNC.NTZ R11, R11 ;  /* 0x0000000b000b7305 */ /* 0x000ea2000020f000 */
[----:B------:R-:W-:-:S03]  /*ba10*/  IMAD.WIDE.U32 R6, R9, R20, R16 ;  /* 0x0000001409067225 */ /* 0x000fc600078e0010 */
[----:B------:R-:W3:Y:S01]  /*ba20*/  LDC R13, c[0x0][0x144] ;  /* 0x00005100ff0d7b82 */ /* 0x000ee20000000800 */
[----:B------:R-:W-:-:S04]  /*ba30*/  IMAD R8, R5, R20, RZ ;  /* 0x0000001405087224 */ /* 0x000fc800078e02ff */
[----:B------:R-:W-:Y:S02]  /*ba40*/  IMAD R5, R9, R21, R8 ;  /* 0x0000001509057224 */ /* 0x000fe400078e0208 */
[----:B------:R-:W-:Y:S01]  /*ba50*/  IMAD.MOV.U32 R8, RZ, RZ, -0x1 ;  /* 0xffffffffff087424 */ /* 0x000fe200078e00ff */
[----:B------:R-:W4:Y:S01]  /*ba60*/  LDC R14, c[0x0][0x608] ;  /* 0x00018200ff0e7b82 */ /* 0x000f220000000800 */
[----:B------:R-:W-:Y:S01]  /*ba70*/  IMAD.IADD R5, R7, 0x1, R5 ;  /* 0x0000000107057824 */ /* 0x000fe200078e0205 */
[----:B------:R-:W-:-:S04]  /*ba80*/  I2FP.F32.U32 R7, R3 ;  /* 0x0000000300077245 */ /* 0x000fc80000201000 */
[-C--:B0-----:R-:W-:Y:S01]  /*ba90*/  SHF.R.U64 R10, R6, R22.reuse, R5 ;  /* 0x00000016060a7219 */ /* 0x081fe20000001205 */
[----:B--2---:R-:W-:Y:S01]  /*baa0*/  IMAD.MOV R6, RZ, RZ, -R11 ;  /* 0x000000ffff067224 */ /* 0x004fe200078e0a0b */
[----:B------:R-:W0:Y:S01]  /*bab0*/  LDC R9, c[0x0][0x658] ;  /* 0x00019600ff097b82 */ /* 0x000e220000000800 */
[----:B-1----:R-:W-:Y:S01]  /*bac0*/  ISETP.NE.U32.AND P0, PT, R24, RZ, PT ;  /* 0x000000ff1800720c */ /* 0x002fe20003f05070 */
[----:B------:R-:W-:Y:S01]  /*bad0*/  FMUL R7, R7, UR4 ;  /* 0x0000000407077c20 */ /* 0x000fe20008400000 */
[----:B------:R-:W-:Y:S02]  /*bae0*/  SHF.R.U32.HI R5, RZ, R22, R5 ;  /* 0x00000016ff057219 */ /* 0x000fe40000011605 */
[----:B------:R-:W-:-:S03]  /*baf0*/  ISETP.NE.AND.EX P0, PT, R25, RZ, PT, P0 ;  /* 0x000000ff1900720c */ /* 0x000fc60003f05300 */
[----:B------:R-:W1:Y:S01]  /*bb00*/  LDC R20, c[0x0][0x148] ;  /* 0x00005200ff147b82 */ /* 0x000e620000000800 */
[----:B---3--:R-:W-:Y:S02]  /*bb10*/  IMAD R23, R13, R6, R4 ;  /* 0x000000060d177224 */ /* 0x008fe400078e0204 */
[----:B------:R-:W-:-:S05]  /*bb20*/  IMAD.MOV.U32 R6, RZ, RZ, 0x1 ;  /* 0x00000001ff067424 */ /* 0x000fca00078e00ff */
[----:B------:R-:W2:Y:S01]  /*bb30*/  LDC R21, c[0x0][0x600] ;  /* 0x00018000ff157b82 */ /* 0x000ea20000000800 */
[-CC-:B----4-:R-:W-:Y:S02]  /*bb40*/  SHF.R.U64 R13, R10, R14.reuse, R5.reuse ;  /* 0x0000000e0a0d7219 */ /* 0x190fe40000001205 */
[----:B------:R-:W-:Y:S02]  /*bb50*/  SHF.R.U32.HI R4, RZ, R14, R5 ;  /* 0x0000000eff047219 */ /* 0x000fe40000011605 */
[----:B------:R3:W4:Y:S03]  /*bb60*/  F2I.U32.TRUNC.NTZ R14, R7 ;  /* 0x00000007000e7305 */ /* 0x000726000020f000 */
[----:B------:R-:W1:Y:S01]  /*bb70*/  LDC R26, c[0x0][0x648] ;  /* 0x00019200ff1a7b82 */ /* 0x000e620000000800 */
[-C--:B0-----:R-:W-:Y:S02]  /*bb80*/  SHF.R.U64 R15, R13, R9.reuse, R4 ;  /* 0x000000090d0f7219 */ /* 0x081fe40000001204 */
[----:B------:R-:W-:-:S02]  /*bb90*/  SHF.L.U32 R8, R8, R9, RZ ;  /* 0x0000000908087219 */ /* 0x000fc400000006ff */
[-C--:B------:R-:W-:Y:S01]  /*bba0*/  SHF.R.U32.HI R5, RZ, R9.reuse, R4 ;  /* 0x00000009ff057219 */ /* 0x080fe20000011604 */
[----:B------:R-:W-:Y:S01]  /*bbb0*/  IMAD.MOV.U32 R4, RZ, RZ, R15 ;  /* 0x000000ffff047224 */ /* 0x000fe200078e000f */
[----:B------:R-:W-:Y:S01]  /*bbc0*/  SHF.L.U32 R22, R6, R9, RZ ;  /* 0x0000000906167219 */ /* 0x000fe200000006ff */
[----:B------:R-:W0:Y:S01]  /*bbd0*/  LDC R27, c[0x0][0x638] ;  /* 0x00018e00ff1b7b82 */ /* 0x000e220000000800 */
[----:B------:R-:W-:-:S07]  /*bbe0*/  LOP3.LUT R28, RZ, R8, RZ, 0x33, !PT ;  /* 0x00000008ff1c7212 */ /* 0x000fce00078e33ff */
        /* <DEDUP_REMOVED lines=12> */
.L_x_255:
[----:B------:R-:W-:Y:S01]  /*bcb0*/  ISETP.NE.AND P0, PT, R2, 0x1, PT ;  /* 0x000000010200780c */ /* 0x000fe20003f05270 */
[----:B--2---:R-:W-:Y:S01]  /*bcc0*/  VIADD R7, R21, 0xffffffff ;  /* 0xffffffff15077836 */ /* 0x004fe20000000000 */
[----:B-1----:R-:W-:Y:S01]  /*bcd0*/  SHF.R.U64 R5, R4, R26, R5 ;  /* 0x0000001a04057219 */ /* 0x002fe20000001205 */
[----:B------:R-:W-:Y:S01]  /*bce0*/  IMAD.MOV R14, RZ, RZ, -R14 ;  /* 0x000000ffff0e7224 */ /* 0x000fe200078e0a0e */
[----:B------:R-:W-:Y:S01]  /*bcf0*/  LOP3.LUT R4, R13, R28, RZ, 0xc0, !PT ;  /* 0x0000001c0d047212 */ /* 0x000fe200078ec0ff */
[----:B------:R-:W-:Y:S01]  /*bd00*/  IMAD.MOV.U32 R8, RZ, RZ, R12 ;  /* 0x000000ffff087224 */ /* 0x000fe200078e000c */
[----:B------:R-:W-:Y:S01]  /*bd10*/  LOP3.LUT R10, R10, R7, RZ, 0xc0, !PT ;  /* 0x000000070a0a7212 */ /* 0x000fe200078ec0ff */
[----:B------:R-:W-:Y:S02]  /*bd20*/  IMAD.MOV R6, RZ, RZ, -R5 ;  /* 0x000000ffff067224 */ /* 0x000fe400078e0a05 */
[----:B------:R-:W-:-:S04]  /*bd30*/  IMAD R4, R22, R5, R4 ;  /* 0x0000000516047224 */ /* 0x000fc800078e0204 */
[----:B------:R-:W-:Y:S02]  /*bd40*/  @P0 IMAD R23, R20, R14, R3 ;  /* 0x0000000e14170224 */ /* 0x000fe400078e0203 */
[----:B0-----:R-:W-:Y:S02]  /*bd50*/  IMAD R3, R6, R27, R15 ;  /* 0x0000001b06037224 */ /* 0x001fe400078e020f */
[----:B------:R-:W-:Y:S02]  /*bd60*/  IMAD R7, R4, R29, R23 ;  /* 0x0000001d04077224 */ /* 0x000fe400078e0217 */
[----:B------:R-:W-:Y:S02]  /*bd70*/  IMAD R4, R3, R21, R10 ;  /* 0x0000001503047224 */ /* 0x000fe400078e020a */
[----:B------:R-:W-:-:S03]  /*bd80*/  IMAD.MOV.U32 R6, RZ, RZ, 0x1 ;  /* 0x00000001ff067424 */ /* 0x000fc600078e00ff */
[----:B------:R-:W-:Y:S02]  /*bd90*/  SEL R9, R4, R7, !P0 ;  /* 0x0000000704097207 */ /* 0x000fe40004000000 */
[----:B------:R-:W-:-:S07]  /*bda0*/  SEL R7, R7, R4, !P0 ;  /* 0x0000000407077207 */ /* 0x000fce0004000000 */
.L_x_253:
[----:B------:R-:W-:-:S08]  /*bdb0*/  NOP ;  /* 0x0000000000007918 */ /* 0x000fd00000000000 */
[----:B------:R-:W0:-:S00]  /*bdc0*/  USETMAXREG.DEALLOC.CTAPOOL 0x28 ;  /* 0x00000028000079c8 */ /* 0x000e0000080e0500 */
[----:B0-----:R-:W-:-:S13]  /*bdd0*/  ISETP.NE.AND P0, PT, R0, RZ, PT ;  /* 0x000000ff0000720c */ /* 0x001fda0003f05270 */
[----:B------:R-:W-:Y:S05]  /*bde0*/  @P0 EXIT ;  /* 0x000000000000094d */ /* 0x000fea0003800000 */
[----:B------:R-:W-:Y:S01]  /*bdf0*/  LOP3.LUT P0, RZ, R6, 0xff, RZ, 0xc0, !PT ;  /* 0x000000ff06ff7812 */ /* 0x000fe2000780c0ff */
[----:B------:R-:W-:Y:S02]  /*be00*/  IMAD.MOV.U32 R3, RZ, RZ, 0x1 ;  /* 0x00000001ff037424 */ /* 0x000fe400078e00ff */
[----:B------:R-:W-:-:S10]  /*be10*/  IMAD.MOV.U32 R0, RZ, RZ, RZ ;  /* 0x000000ffff007224 */ /* 0x000fd400078e00ff */
[----:B------:R-:W-:Y:S05]  /*be20*/  @!P0 BRA `(.L_x_256) ;  /* 0x0000000c00348947 */ /* 0x000fea0003800000 */
[----:B------:R-:W0:Y:S01]  /*be30*/  LDC R0, c[0x0][0x28c] ;  /* 0x0000a300ff007b82 */ /* 0x000e220000000800 */
[----:B------:R-:W-:Y:S01]  /*be40*/  ULDC UR5, c[0x0][0x600] ;  /* 0x0001800000057ab9 */ /* 0x000fe20000000800 */
[----:B------:R-:W-:Y:S01]  /*be50*/  ULDC UR4, c[0x0][0xc] ;  /* 0x0000030000047ab9 */ /* 0x000fe20000000800 */
[----:B------:R-:W-:Y:S01]  /*be60*/  UIADD3 UR16, UR5, -0x1, URZ ;  /* 0xffffffff05107890 */ /* 0x000fe2000fffe03f */
[C---:B------:R-:W-:Y:S01]  /*be70*/  LOP3.LUT P2, RZ, R18.reuse, 0x7f, RZ, 0xc0, !PT ;  /* 0x0000007f12ff7812 */ /* 0x040fe2000784c0ff */
[----:B------:R-:W-:Y:S01]  /*be80*/  ULDC UR6, c[0x0][0x658] ;  /* 0x0001960000067ab9 */ /* 0x000fe20000000800 */
[----:B------:R-:W-:Y:S01]  /*be90*/  ULDC UR5, c[0x0][0x10] ;  /* 0x0000040000057ab9 */ /* 0x000fe20000000800 */
[----:B------:R-:W-:Y:S01]  /*bea0*/  UMOV UR7, 0xffffffff ;  /* 0xffffffff00077882 */ /* 0x000fe20000000000 */
[----:B------:R-:W-:Y:S01]  /*beb0*/  UMOV UR8, 0x1 ;  /* 0x0000000100087882 */ /* 0x000fe20000000000 */
[----:B------:R-:W-:Y:S01]  /*bec0*/  UIMAD.WIDE.U32 UR4, UR4, UR5, URZ ;  /* 0x00000005040472a5 */ /* 0x000fe2000f8e003f */
[----:B------:R-:W-:Y:S01]  /*bed0*/  LOP3.LUT P0, RZ, R18, 0x1f, RZ, 0xc0, !PT ;  /* 0x0000001f12ff7812 */ /* 0x000fe2000780c0ff */
[----:B------:R-:W-:Y:S01]  /*bee0*/  USHF.L.U32 UR7, UR7, UR6, URZ ;  /* 0x0000000607077299 */ /* 0x000fe2000800063f */
[----:B------:R-:W-:Y:S01]  /*bef0*/  BSSY B0, `(.L_x_256) ;  /* 0x00000c0000007945 */ /* 0x000fe20003800000 */
[----:B------:R-:W-:Y:S01]  /*bf00*/  USHF.L.U32 UR18, UR8, UR6, URZ ;  /* 0x0000000608127299 */ /* 0x000fe2000800063f */
[----:B------:R-:W-:Y:S01]  /*bf10*/  IMAD.MOV.U32 R11, RZ, RZ, 0x1 ;  /* 0x00000001ff0b7424 */ /* 0x000fe200078e00ff */
[----:B------:R-:W-:Y:S01]  /*bf20*/  LOP3.LUT R18, R19, 0x2, RZ, 0xfc, !PT ;  /* 0x0000000213127812 */ /* 0x000fe200078efcff */
[----:B------:R-:W-:Y:S01]  /*bf30*/  ULDC UR6, c[0x0][0x14] ;  /* 0x0000050000067ab9 */ /* 0x000fe20000000800 */
[----:B------:R-:W-:Y:S01]  /*bf40*/  PLOP3.LUT P0, PT, P0, P2, PT, 0x8a, 0x0 ;  /* 0x000000000000781c */ /* 0x000fe20000705172 */
[----:B------:R-:W-:-:S02]  /*bf50*/  UIMAD.WIDE.U32 UR20, UR4, UR6, URZ ;  /* 0x00000006041472a5 */ /* 0x000fc4000f8e003f */
[----:B------:R-:W-:Y:S02]  /*bf60*/  UIMAD UR13, UR5, UR6, URZ ;  /* 0x00000006050d72a4 */ /* 0x000fe4000f8e023f */
[----:B------:R-:W-:Y:S01]  /*bf70*/  ULOP3.LUT UR17, URZ, UR7, URZ, 0x33, !UPT ;  /* 0x000000073f117292 */ /* 0x000fe2000f8e333f */
[----:B0-----:R-:W-:Y:S01]  /*bf80*/  VIADD R0, R0, 0x3f ;  /* 0x0000003f00007836 */ /* 0x001fe20000000000 */
[----:B------:R-:W-:Y:S01]  /*bf90*/  UIADD3 UR13, UR21, UR13, URZ ;  /* 0x0000000d150d7290 */ /* 0x000fe2000fffe03f */
[----:B------:R-:W-:-:S03]  /*bfa0*/  ULDC.64 UR22, c[0x0][0x198] ;  /* 0x0000660000167ab9 */ /* 0x000fc60000000a00 */
[----:B------:R-:W-:-:S04]  /*bfb0*/  SHF.R.S32.HI R3, RZ, 0x1f, R0 ;  /* 0x0000001fff037819 */ /* 0x000fc80000011400 */
[----:B------:R-:W-:Y:S01]  /*bfc0*/  LEA.HI R3, R3, R0, RZ, 0x6 ;  /* 0x0000000003037211 */ /* 0x000fe200078f30ff */
[----:B------:R-:W-:-:S03]  /*bfd0*/  IMAD.MOV.U32 R0, RZ, RZ, RZ ;  /* 0x000000ffff007224 */ /* 0x000fc600078e00ff */
[----:B------:R-:W-:Y:S01]  /*bfe0*/  SHF.R.S32.HI R13, RZ, 0x6, R3 ;  /* 0x00000006ff0d7819 */ /* 0x000fe20000011403 */
[----:B------:R-:W-:-:S04]  /*bff0*/  IMAD.MOV.U32 R3, RZ, RZ, 0x1 ;  /* 0x00000001ff037424 */ /* 0x000fc800078e00ff */
[----:B------:R-:W-:-:S07]  /*c000*/  VIADD R10, R13, 0x1 ;  /* 0x000000010d0a7836 */ /* 0x000fce0000000000 */
.L_x_268:
[----:B------:R-:W-:-:S03]  /*c010*/  UMOV UR4, 0xffffffff ;  /* 0xffffffff00047882 */ /* 0x000fc60000000000 */
[----:B------:R-:W-:Y:S05]  /*c020*/  BRA.DIV UR4, `(.L_x_257) ;  /* 0x0000000e04a07947 */ /* 0x000fea000b800000 */
[----:B------:R-:W-:-:S13]  /*c030*/  ELECT P6, URZ, PT ;  /* 0x00000000003f782f */ /* 0x000fda00038c0000 */
.L_x_279:
[----:B------:R-:W0:Y:S01]  /*c040*/  LDC R4, c[0x0][0x28c] ;  /* 0x0000a300ff047b82 */ /* 0x000e220000000800 */
[----:B------:R-:W-:Y:S01]  /*c050*/  BSSY B1, `(.L_x_258) ;  /* 0x0000037000017945 */ /* 0x000fe20003800000 */
[----:B0-----:R-:W-:-:S13]  /*c060*/  ISETP.LT.OR P6, PT, R4, 0x1, !P6 ;  /* 0x000000010400780c */ /* 0x001fda00077c1670 */
[----:B------:R-:W-:Y:S05]  /*c070*/  @P6 BRA `(.L_x_259) ;  /* 0x0000000000d06947 */ /* 0x000fea0003800000 */
[----:B------:R-:W-:Y:S02]  /*c080*/  IMAD R14, R9, 0x70, RZ ;  /* 0x00000070090e7824 */ /* 0x000fe400078e02ff */
[----:B------:R-:W-:Y:S02]  /*c090*/  IMAD.SHL.U32 R15, R7, 0x100, RZ ;  /* 0x00000100070f7824 */ /* 0x000fe400078e00ff */
[----:B------:R-:W-:Y:S02]  /*c0a0*/  IMAD.MOV.U32 R20, RZ, RZ, RZ ;  /* 0x000000ffff147224 */ /* 0x000fe400078e00ff */
[----:B------:R-:W-:Y:S02]  /*c0b0*/  IMAD.MOV.U32 R4, RZ, RZ, R10 ;  /* 0x000000ffff047224 */ /* 0x000fe400078e000a */
[----:B------:R-:W-:Y:S02]  /*c0c0*/  IMAD.MOV.U32 R5, RZ, RZ, R3 ;  /* 0x000000ffff057224 */ /* 0x000fe400078e0003 */
[----:B------:R-:W-:-:S07]  /*c0d0*/  IMAD.MOV.U32 R6, RZ, RZ, R0 ;  /* 0x000000ffff067224 */ /* 0x000fce00078e0000 */
.L_x_263:
[----:B------:R-:W0:Y:S01]  /*c0e0*/  S2R R12, SR_CgaCtaId ;  /* 0x00000000000c7919 */ /* 0x000e220000008800 */
[----:B------:R-:W-:Y:S01]  /*c0f0*/  MOV R7, 0x400 ;  /* 0x0000040000077802 */ /* 0x000fe20000000f00 */
[----:B------:R-:W1:Y:S03]  /*c100*/  @!P2 LDC R9, c[0x0][0x500] ;  /* 0x00014000ff09ab82 */ /* 0x000e660000000800 */
[----:B0-----:R-:W-:Y:S02]  /*c110*/  LEA R21, R12, R7, 0x18 ;  /* 0x000000070c157211 */ /* 0x001fe400078ec0ff */
[----:B------:R-:W-:-:S03]  /*c120*/  SHF.L.U32 R7, R5, 0x1f, RZ ;  /* 0x0000001f05077819 */ /* 0x000fc600000006ff */
[----:B------:R-:W-:-:S04]  /*c130*/  IMAD R12, R6, 0x8, R21 ;  /* 0x00000008060c7824 */ /* 0x000fc800078e0215 */
[----:B------:R-:W0:Y:S02]  /*c140*/  SYNCS.PHASECHK.TRANS64.TRYWAIT P1, [R12+URZ+0x20], R7 ;  /* 0x000020070c0075a7 */ /* 0x000e24000802017f */
[----:B01----:R-:W-:Y:S05]  /*c150*/  @!P1 BRA `(.L_x_260) ;  /* 0x0000000c00749947 */ /* 0x003fea0003800000 */
.L_x_280:
[----:B0-----:R-:W-:Y:S01]  /*c160*/  PRMT R7, R18, 0x9910, RZ ;  /* 0x0000991012077816 */ /* 0x001fe200000000ff */
[----:B------:R0:W-:Y:S03]  /*c170*/  @!P2 SYNCS.ARRIVE.TRANS64 RZ, [R12+URZ], R9 ;  /* 0x000000090cffa9a7 */ /* 0x0001e6000800003f */
[----:B------:R-:W-:-:S13]  /*c180*/  ISETP.NE.AND P1, PT, R7, 0x2, PT ;  /* 0x000000020700780c */ /* 0x000fda0003f25270 */
[----:B0-----:R-:W-:Y:S05]  /*c190*/  @P1 BRA `(.L_x_261) ;  /* 0x0000000000041947 */ /* 0x001fea0003800000 */
[----:B------:R-:W-:Y:S01]  /*c1a0*/  BPT.TRAP 0x1 ;  /* 0x000000040000795c */ /* 0x000fe20000300000 */
.L_x_261:
[----:B------:R-:W-:Y:S05]  /*c1b0*/  @P0 BRA `(.L_x_262) ;  /* 0x0000000000040947 */ /* 0x000fea0003800000 */
[----:B------:R-:W-:Y:S01]  /*c1c0*/  BPT.TRAP 0x1 ;  /* 0x000000040000795c */ /* 0x000fe20000300000 */
.L_x_262:
[--C-:B------:R-:W-:Y:S01]  /*c1d0*/  IMAD R7, R6, 0x8000, R21.reuse ;  /* 0x0000800006077824 */ /* 0x100fe200078e0215 */
[----:B------:R-:W-:Y:S01]  /*c1e0*/  R2UR UR9, R12 ;  /* 0x000000000c0972ca */ /* 0x000fe200000e0000 */
[----:B------:R-:W-:Y:S01]  /*c1f0*/  IMAD R21, R6, 0x3800, R21 ;  /* 0x0000380006157824 */ /* 0x000fe200078e0215 */
[----:B------:R-:W-:Y:S01]  /*c200*/  UIADD3 UR4, UP0, UR22, 0xf0, URZ ;  /* 0x000000f016047890 */ /* 0x000fe2000ff1e03f */
[----:B------:R-:W-:Y:S01]  /*c210*/  VIADD R4, R4, 0xffffffff ;  /* 0xffffffff04047836 */ /* 0x000fe20000000000 */
[----:B------:R-:W-:Y:S01]  /*c220*/  R2UR UR5, R7 ;  /* 0x00000000070572ca */ /* 0x000fe200000e0000 */
[----:B------:R-:W-:Y:S01]  /*c230*/  UIADD3 UR24, UP1, UR22, 0x1f0, URZ ;  /* 0x000001f016187890 */ /* 0x000fe2000ff3e03f */
[----:B------:R-:W-:Y:S01]  /*c240*/  R2UR UR8, R21 ;  /* 0x00000000150872ca */ /* 0x000fe200000e0000 */
[----:B------:R-:W-:Y:S01]  /*c250*/  VIADD R6, R6, 0x1 ;  /* 0x0000000106067836 */ /* 0x000fe20000000000 */
[----:B------:R-:W-:Y:S01]  /*c260*/  R2UR UR11, R15 ;  /* 0x000000000f0b72ca */ /* 0x000fe200000e0000 */
[----:B------:R-:W-:Y:S01]  /*c270*/  UIADD3.X UR25, URZ, UR23, URZ, UP1, !UPT ;  /* 0x000000173f197290 */ /* 0x000fe20008ffe43f */
[----:B------:R-:W-:Y:S01]  /*c280*/  R2UR UR10, R20 ;  /* 0x00000000140a72ca */ /* 0x000fe200000e0000 */
[----:B------:R-:W-:Y:S01]  /*c290*/  UMOV UR6, 0x0 ;  /* 0x0000000000067882 */ /* 0x000fe20000000000 */
[----:B------:R-:W-:Y:S01]  /*c2a0*/  R2UR UR12, R8 ;  /* 0x00000000080c72ca */ /* 0x000fe200000e0000 */
[----:B------:R-:W-:Y:S01]  /*c2b0*/  UMOV UR7, 0x10000000 ;  /* 0x1000000000077882 */ /* 0x000fe20000000000 */
[----:B------:R-:W-:Y:S01]  /*c2c0*/  R2UR UR19, R14 ;  /* 0x000000000e1372ca */ /* 0x000fe200000e0000 */
[----:B------:R-:W-:Y:S01]  /*c2d0*/  VIADD R20, R20, 0x40 ;  /* 0x0000004014147836 */ /* 0x000fe20000000000 */
[----:B------:R-:W-:Y:S01]  /*c2e0*/  ISETP.GT.AND P3, PT, R4, 0x1, PT ;  /* 0x000000010400780c */ /* 0x000fe20003f64270 */
[----:B------:R-:W-:Y:S01]  /*c2f0*/  UIADD3 UR14, UR5, 0x100, URZ ;  /* 0x00000100050e7890 */ /* 0x000fe2000fffe03f */
[----:B------:R-:W-:Y:S01]  /*c300*/  ISETP.NE.AND P1, PT, R6, 0x4, PT ;  /* 0x000000040600780c */ /* 0x000fe20003f25270 */
[----:B------:R-:W-:-:S02]  /*c310*/  UIADD3.X UR5, URZ, UR23, URZ, UP0, !UPT ;  /* 0x000000173f057290 */ /* 0x000fc400087fe43f */
[----:B------:R-:W-:Y:S01]  /*c320*/  UIADD3 UR15, UR8, 0x20100, URZ ;  /* 0x00020100080f7890 */ /* 0x000fe2000fffe03f */
[----:B------:R-:W-:Y:S02]  /*c330*/  SEL R12, RZ, 0x1, P1 ;  /* 0x00000001ff0c7807 */ /* 0x000fe40000800000 */
[----:B------:R-:W-:Y:S01]  /*c340*/  UMOV UR8, UR14 ;  /* 0x0000000e00087c82 */ /* 0x000fe20008000000 */
[----:B------:R-:W-:Y:S02]  /*c350*/  SEL R6, R6, RZ, P1 ;  /* 0x000000ff06067207 */ /* 0x000fe40000800000 */
[----:B------:R-:W-:Y:S01]  /*c360*/  LOP3.LUT R5, R5, R12, RZ, 0x3c, !PT ;  /* 0x0000000c05057212 */ /* 0x000fe200078e3cff */
[----:B------:R0:W-:Y:S02]  /*c370*/  UTMALDG.3D [UR8], [UR4], desc[UR6] ;  /* 0x00000608040075b4 */ /* 0x0001e40008011000 */
[----:B0-----:R-:W-:Y:S01]  /*c380*/  UMOV UR8, UR15 ;  /* 0x0000000f00087c82 */ /* 0x001fe20008000000 */
[----:B------:R-:W-:-:S02]  /*c390*/  UMOV UR11, UR19 ;  /* 0x00000013000b7c82 */ /* 0x000fc40008000000 */
[----:B------:R0:W-:Y:S02]  /*c3a0*/  UTMALDG.3D [UR8], [UR24], desc[UR6] ;  /* 0x00000608180075b4 */ /* 0x0001e40008011000 */
[----:B0-----:R-:W-:Y:S05]  /*c3b0*/  @P3 BRA `(.L_x_263) ;  /* 0xfffffffc00483947 */ /* 0x001fea000383ffff */
.L_x_259:
[----:B------:R-:W-:Y:S05]  /*c3c0*/  BSYNC B1 ;  /* 0x0000000000017941 */ /* 0x000fea0003800000 */
.L_x_258:
[----:B------:R-:W-:Y:S01]  /*c3d0*/  LOP3.LUT P3, RZ, R11, 0xff, RZ, 0xc0, !PT ;  /* 0x000000ff0bff7812 */ /* 0x000fe2000786c0ff */
[----:B------:R-:W-:Y:S01]  /*c3e0*/  IMAD.IADD R0, R13, 0x1, R0 ;  /* 0x000000010d007824 */ /* 0x000fe200078e0200 */
[----:B------:R-:W-:Y:S01]  /*c3f0*/  IADD3 R16, P4, R16, UR20, RZ ;  /* 0x0000001410107c10 */ /* 0x000fe2000ff9e0ff */
[----:B------:R-:W-:Y:S01]  /*c400*/  ULDC.64 UR4, c[0x0][0x650] ;  /* 0x0001940000047ab9 */ /* 0x000fe20000000a00 */
[----:B------:R-:W-:Y:S01]  /*c410*/  BSSY B1, `(.L_x_264) ;  /* 0x000006b000017945 */ /* 0x000fe20003800000 */
[----:B------:R-:W-:Y:S01]  /*c420*/  IMAD.MOV.U32 R7, RZ, RZ, -0x1 ;  /* 0xffffffffff077424 */ /* 0x000fe200078e00ff */
[----:B------:R-:W-:Y:S01]  /*c430*/  SHF.R.U32.HI R4, RZ, 0x2, R0 ;  /* 0x00000002ff047819 */ /* 0x000fe20000011600 */
[----:B------:R-:W-:Y:S01]  /*c440*/  IMAD.MOV.U32 R9, RZ, RZ, -0x1 ;  /* 0xffffffffff097424 */ /* 0x000fe200078e00ff */
[----:B------:R-:W-:Y:S01]  /*c450*/  ISETP.GT.U32.AND P1, PT, R0, 0x3, PT ;  /* 0x000000030000780c */ /* 0x000fe20003f24070 */
[----:B------:R-:W-:Y:S01]  /*c460*/  IMAD.MOV.U32 R8, RZ, RZ, -0x1 ;  /* 0xffffffffff087424 */ /* 0x000fe200078e00ff */
[----:B------:R-:W-:-:S02]  /*c470*/  LOP3.LUT R4, R4, 0x1, RZ, 0xc0, !PT ;  /* 0x0000000104047812 */ /* 0x000fc400078ec0ff */
[----:B------:R-:W-:Y:S01]  /*c480*/  ISETP.LT.U32.AND P1, PT, R13, 0x4, P1 ;  /* 0x000000040d00780c */ /* 0x000fe20000f21070 */
[----:B------:R-:W0:Y:S01]  /*c490*/  @P3 S2R R6, SR_CgaCtaId ;  /* 0x0000000000063919 */ /* 0x000e220000008800 */
[----:B------:R-:W-:Y:S02]  /*c4a0*/  @P3 MOV R5, 0x400 ;  /* 0x0000040000053802 */ /* 0x000fe40000000f00 */
[----:B------:R-:W-:Y:S02]  /*c4b0*/  IADD3.X R17, R17, UR13, RZ, P4, !PT ;  /* 0x0000000d11117c10 */ /* 0x000fe4000a7fe4ff */
[----:B------:R-:W-:Y:S02]  /*c4c0*/  ISETP.GE.U32.AND P4, PT, R16, UR4, PT ;  /* 0x0000000410007c0c */ /* 0x000fe4000bf86070 */
[----:B------:R-:W-:Y:S02]  /*c4d0*/  LOP3.LUT R0, R0, 0x3, RZ, 0xc0, !PT ;  /* 0x0000000300007812 */ /* 0x000fe400078ec0ff */
[----:B------:R-:W-:-:S02]  /*c4e0*/  PRMT R11, RZ, 0x7610, R11 ;  /* 0x00007610ff0b7816 */ /* 0x000fc4000000000b */
[----:B0-----:R-:W-:-:S04]  /*c4f0*/  @P3 LEA R5, R6, R5, 0x18 ;  /* 0x0000000506053211 */ /* 0x001fc800078ec0ff */
[----:B------:R0:W-:Y:S01]  /*c500*/  @P3 SYNCS.ARRIVE.TRANS64.A1T0 RZ, [R5+URZ+0x58], RZ ;  /* 0x000058ff05ff39a7 */ /* 0x0001e2000810003f */
[----:B------:R-:W-:Y:S02]  /*c510*/  ISETP.NE.U32.AND P3, PT, R4, 0x1, PT ;  /* 0x000000010400780c */ /* 0x000fe40003f65070 */
[----:B------:R-:W-:Y:S02]  /*c520*/  SEL R4, RZ, 0x1, !P1 ;  /* 0x00000001ff047807 */ /* 0x000fe40004800000 */
[----:B------:R-:W-:Y:S02]  /*c530*/  ISETP.GE.U32.AND.EX P1, PT, R17, UR5, PT, P4 ;  /* 0x0000000511007c0c */ /* 0x000fe4000bf26140 */
[----:B------:R-:W-:-:S04]  /*c540*/  ISETP.GT.U32.AND P3, PT, R13, 0x3, !P3 ;  /* 0x000000030d00780c */ /* 0x000fc80005f64070 */
[----:B0-----:R-:W-:-:S04]  /*c550*/  SEL R5, RZ, 0x1, !P3 ;  /* 0x00000001ff057807 */ /* 0x001fc80005800000 */
[--C-:B------:R-:W-:Y:S02]  /*c560*/  LOP3.LUT R3, R5, R3, R4.reuse, 0x96, !PT ;  /* 0x0000000305037212 */ /* 0x100fe400078e9604 */
[----:B------:R-:W-:Y:S01]  /*c570*/  PRMT R4, RZ, 0x7610, R4 ;  /* 0x00007610ff047816 */ /* 0x000fe20000000004 */
[----:B------:R-:W-:Y:S06]  /*c580*/  @P1 BRA `(.L_x_265) ;  /* 0x00000004004c1947 */ /* 0x000fec0003800000 */
[----:B------:R-:W-:Y:S01]  /*c590*/  ULDC.64 UR4, c[0x0][0x628] ;  /* 0x00018a0000047ab9 */ /* 0x000fe20000000a00 */
[----:B------:R-:W0:Y:S01]  /*c5a0*/  S2R R14, SR_CTAID.X ;  /* 0x00000000000e7919 */ /* 0x000e220000002500 */
[----:B------:R-:W-:Y:S01]  /*c5b0*/  ISETP.NE.U32.AND P1, PT, RZ, UR4, PT ;  /* 0x00000004ff007c0c */ /* 0x000fe2000bf25070 */
[----:B------:R-:W-:Y:S01]  /*c5c0*/  ULDC UR7, c[0x0][0x630] ;  /* 0x00018c0000077ab9 */ /* 0x000fe20000000800 */
[----:B------:R-:W-:Y:S01]  /*c5d0*/  IMAD.MOV.U32 R4, RZ, RZ, R16 ;  /* 0x000000ffff047224 */ /* 0x000fe200078e0010 */
[----:B------:R-:W1:Y:S01]  /*c5e0*/  S2R R12, SR_CTAID.Y ;  /* 0x00000000000c7919 */ /* 0x000e620000002600 */
[----:B------:R-:W-:Y:S01]  /*c5f0*/  ISETP.NE.AND.EX P1, PT, RZ, UR5, PT, P1 ;  /* 0x00000005ff007c0c */ /* 0x000fe2000bf25310 */
[----:B------:R-:W-:-:S12]  /*c600*/  IMAD.MOV.U32 R5, RZ, RZ, R17 ;  /* 0x000000ffff057224 */ /* 0x000fd800078e0011 */
[----:B------:R-:W-:Y:S05]  /*c610*/  @!P1 BRA `(.L_x_266) ;  /* 0x0000000000289947 */ /* 0x000fea0003800000 */
[----:B------:R-:W-:Y:S02]  /*c620*/  ULDC UR6, c[0x0][0x634] ;  /* 0x00018d0000067ab9 */ /* 0x000fe40000000800 */
[----:B------:R-:W-:-:S05]  /*c630*/  IADD3 R9, P1, R16, UR6, RZ ;  /* 0x0000000610097c10 */ /* 0x000fca000ff3e0ff */
[----:B------:R-:W-:-:S04]  /*c640*/  IMAD.X R15, RZ, RZ, R17, P1 ;  /* 0x000000ffff0f7224 */ /* 0x000fc800008e0611 */
[----:B------:R-:W-:-:S04]  /*c650*/  IMAD.WIDE.U32 R6, R15, UR4, RZ ;  /* 0x000000040f067c25 */ /* 0x000fc8000f8e00ff */
[----:B------:R-:W-:-:S04]  /*c660*/  IMAD.WIDE.U32 R6, P1, R9, UR5, R6 ;  /* 0x0000000509067c25 */ /* 0x000fc8000f820006 */
[----:B------:R-:W-:-:S04]  /*c670*/  IMAD.WIDE.U32 R8, R9, UR4, RZ ;  /* 0x0000000409087c25 */ /* 0x000fc8000f8e00ff */
[----:B------:R-:W-:Y:S01]  /*c680*/  IMAD.X R5, RZ, RZ, RZ, P1 ;  /* 0x000000ffff057224 */ /* 0x000fe200008e06ff */
[----:B------:R-:W-:Y:S01]  /*c690*/  IADD3 RZ, P1, R9, R6, RZ ;  /* 0x0000000609ff7210 */ /* 0x000fe20007f3e0ff */
[----:B------:R-:W-:-:S04]  /*c6a0*/  IMAD.MOV.U32 R4, RZ, RZ, R7 ;  /* 0x000000ffff047224 */ /* 0x000fc800078e0007 */
[----:B------:R-:W-:-:S08]  /*c6b0*/  IMAD.WIDE.U32.X R4, R15, UR5, R4, P1 ;  /* 0x000000050f047c25 */ /* 0x000fd000088e0404 */
.L_x_266:
[--C-:B------:R-:W-:Y:S01]  /*c6c0*/  SHF.R.U64 R8, R4, UR7, R5.reuse ;  /* 0x0000000704087c19 */ /* 0x100fe20008001205 */
[----:B------:R-:W-:Y:S01]  /*c6d0*/  ULDC.64 UR4, c[0x0][0x620] ;  /* 0x0001880000047ab9 */ /* 0x000fe20000000a00 */
[----:B------:R-:W-:Y:S01]  /*c6e0*/  SHF.R.U32.HI R4, RZ, UR7, R5 ;  /* 0x00000007ff047c19 */ /* 0x000fe20008011605 */
[----:B------:R-:W2:Y:S01]  /*c6f0*/  LDC R25, c[0x0][0x144] ;  /* 0x00005100ff197b82 */ /* 0x000ea20000000800 */
[----:B------:R-:W-:Y:S01]  /*c700*/  IADD3 R7, P1, RZ, -R8, RZ ;  /* 0x80000008ff077210 */ /* 0x000fe20007f3e0ff */
[----:B------:R-:W-:Y:S01]  /*c710*/  ULDC.64 UR8, c[0x0][0x640] ;  /* 0x0001900000087ab9 */ /* 0x000fe20000000a00 */
[----:B0-----:R-:W-:Y:S01]  /*c720*/  I2FP.F32.U32 R9, R14 ;  /* 0x0000000e00097245 */ /* 0x001fe20000201000 */
[----:B------:R-:W-:Y:S02]  /*c730*/  ULDC UR6, c[0x0][0x608] ;  /* 0x0001820000067ab9 */ /* 0x000fe40000000800 */
[----:B------:R-:W-:Y:S01]  /*c740*/  IMAD.X R4, RZ, RZ, ~R4, P1 ;  /* 0x000000ffff047224 */ /* 0x000fe200008e0e04 */
[----:B------:R-:W-:Y:S01]  /*c750*/  ISETP.NE.U32.AND P1, PT, RZ, UR8, PT ;  /* 0x00000008ff007c0c */ /* 0x000fe2000bf25070 */
[----:B------:R-:W0:Y:S02]  /*c760*/  LDC R21, c[0x0][0x148] ;  /* 0x00005200ff157b82 */ /* 0x000e240000000800 */
[----:B------:R-:W-:Y:S01]  /*c770*/  IMAD R6, R4, UR4, RZ ;  /* 0x0000000404067c24 */ /* 0x000fe2000f8e02ff */
[----:B------:R-:W-:Y:S01]  /*c780*/  ISETP.NE.AND.EX P1, PT, RZ, UR9, PT, P1 ;  /* 0x00000009ff007c0c */ /* 0x000fe2000bf25310 */
[----:B------:R-:W-:Y:S01]  /*c790*/  IMAD.WIDE.U32 R4, R7, UR4, R16 ;  /* 0x0000000407047c25 */ /* 0x000fe2000f8e0010 */
[----:B------:R-:W-:-:S03]  /*c7a0*/  ULDC UR4, c[0x0][0x150] ;  /* 0x0000540000047ab9 */ /* 0x000fc60000000800 */
[----:B------:R-:W-:Y:S02]  /*c7b0*/  IMAD R7, R7, UR5, R6 ;  /* 0x0000000507077c24 */ /* 0x000fe4000f8e0206 */
[----:B------:R-:W-:Y:S01]  /*c7c0*/  FMUL R6, R9, UR4 ;  /* 0x0000000409067c20 */ /* 0x000fe20008400000 */
[----:B------:R-:W-:Y:S01]  /*c7d0*/  ULDC UR4, c[0x0][0x618] ;  /* 0x0001860000047ab9 */ /* 0x000fe20000000800 */
[----:B------:R-:W-:Y:S01]  /*c7e0*/  ULDC UR5, c[0x0][0x154] ;  /* 0x0000550000057ab9 */ /* 0x000fe20000000800 */
[----:B------:R-:W-:-:S03]  /*c7f0*/  IMAD.IADD R5, R5, 0x1, R7 ;  /* 0x0000000105057824 */ /* 0x000fc600078e0207 */
[----:B------:R-:W3:Y:S02]  /*c800*/  F2I.U32.TRUNC.NTZ R6, R6 ;  /* 0x0000000600067305 */ /* 0x000ee4000020f000 */
[----:B------:R-:W-:Y:S02]  /*c810*/  SHF.R.U64 R9, R4, UR4, R5 ;  /* 0x0000000404097c19 */ /* 0x000fe40008001205 */
[----:B-1----:R-:W-:-:S05]  /*c820*/  I2FP.F32.U32 R4, R12 ;  /* 0x0000000c00047245 */ /* 0x002fca0000201000 */
[----:B------:R-:W-:Y:S01]  /*c830*/  FMUL R22, R4, UR5 ;  /* 0x0000000504167c20 */ /* 0x000fe20008400000 */
[----:B------:R-:W-:Y:S01]  /*c840*/  SHF.R.U32.HI R4, RZ, UR4, R5 ;  /* 0x00000004ff047c19 */ /* 0x000fe20008011605 */
[----:B------:R-:W-:-:S03]  /*c850*/  ULDC UR4, c[0x0][0x658] ;  /* 0x0001960000047ab9 */ /* 0x000fc60000000800 */
[--C-:B------:R-:W-:Y:S01]  /*c860*/  SHF.R.U64 R20, R9, UR6, R4.reuse ;  /* 0x0000000609147c19 */ /* 0x100fe20008001204 */
[----:B------:R-:W1:Y:S01]  /*c870*/  F2I.U32.TRUNC.NTZ R22, R22 ;  /* 0x0000001600167305 */ /* 0x000e62000020f000 */
[----:B------:R-:W-:Y:S01]  /*c880*/  SHF.R.U32.HI R5, RZ, UR6, R4 ;  /* 0x00000006ff057c19 */ /* 0x000fe20008011604 */
[----:B---3--:R-:W-:-:S03]  /*c890*/  IMAD.MOV R6, RZ, RZ, -R6 ;  /* 0x000000ffff067224 */ /* 0x008fc600078e0a06 */
[--C-:B------:R-:W-:Y:S01]  /*c8a0*/  SHF.R.U64 R15, R20, UR4, R5.reuse ;  /* 0x00000004140f7c19 */ /* 0x100fe20008001205 */
[----:B--2---:R-:W-:Y:S01]  /*c8b0*/  IMAD R14, R25, R6, R14 ;  /* 0x00000006190e7224 */ /* 0x004fe200078e020e */
[----:B------:R-:W-:-:S03]  /*c8c0*/  SHF.R.U32.HI R23, RZ, UR4, R5 ;  /* 0x00000004ff177c19 */ /* 0x000fc60008011605 */
[----:B------:R-:W-:Y:S02]  /*c8d0*/  IMAD.MOV.U32 R4, RZ, RZ, R15 ;  /* 0x000000ffff047224 */ /* 0x000fe400078e000f */
[----:B------:R-:W-:Y:S01]  /*c8e0*/  IMAD.MOV.U32 R5, RZ, RZ, R23 ;  /* 0x000000ffff057224 */ /* 0x000fe200078e0017 */
[----:B-1----:R-:W-:Y:S06]  /*c8f0*/  @!P1 BRA `(.L_x_267) ;  /* 0x0000000000289947 */ /* 0x002fec0003800000 */
[----:B------:R-:W-:Y:S02]  /*c900*/  ULDC UR4, c[0x0][0x64c] ;  /* 0x0001930000047ab9 */ /* 0x000fe40000000800 */
[----:B------:R-:W-:-:S05]  /*c910*/  IADD3 R5, P1, R15, UR4, RZ ;  /* 0x000000040f057c10 */ /* 0x000fca000ff3e0ff */
[----:B------:R-:W-:-:S04]  /*c920*/  IMAD.X R23, RZ, RZ, R23, P1 ;  /* 0x000000ffff177224 */ /* 0x000fc800008e0617 */
[----:B------:R-:W-:-:S04]  /*c930*/  IMAD.WIDE.U32 R6, R23, UR8, RZ ;  /* 0x0000000817067c25 */ /* 0x000fc8000f8e00ff */
[----:B------:R-:W-:-:S04]  /*c940*/  IMAD.WIDE.U32 R6, P1, R5, UR9, R6 ;  /* 0x0000000905067c25 */ /* 0x000fc8000f820006 */
[----:B------:R-:W-:-:S04]  /*c950*/  IMAD.WIDE.U32 R4, R5, UR8, RZ ;  /* 0x0000000805047c25 */ /* 0x000fc8000f8e00ff */
[----:B------:R-:W-:Y:S01]  /*c960*/  IMAD.MOV.U32 R4, RZ, RZ, R7 ;  /* 0x000000ffff047224 */ /* 0x000fe200078e0007 */
[----:B------:R-:W-:Y:S01]  /*c970*/  IADD3 RZ, P3, R5, R6, RZ ;  /* 0x0000000605ff7210 */ /* 0x000fe20007f7e0ff */
[----:B------:R-:W-:-:S04]  /*c980*/  IMAD.X R5, RZ, RZ, RZ, P1 ;  /* 0x000000ffff057224 */ /* 0x000fc800008e06ff */
[----:B------:R-:W-:-:S08]  /*c990*/  IMAD.WIDE.U32.X R4, R23, UR9, R4, P3 ;  /* 0x0000000917047c25 */ /* 0x000fd000098e0404 */
.L_x_267:
[----:B------:R-:W-:Y:S01]  /*c9a0*/  ISETP.NE.AND P1, PT, R2, 0x1, PT ;  /* 0x000000010200780c */ /* 0x000fe20003f25270 */
[----:B------:R-:W-:Y:S01]  /*c9b0*/  ULDC UR4, c[0x0][0x648] ;  /* 0x0001920000047ab9 */ /* 0x000fe20000000800 */
[----:B------:R-:W-:Y:S01]  /*c9c0*/  LOP3.LUT R20, R20, UR17, RZ, 0xc0, !PT ;  /* 0x0000001114147c12 */ /* 0x000fe2000f8ec0ff */
[----:B------:R-:W-:Y:S01]  /*c9d0*/  IMAD.MOV R22, RZ, RZ, -R22 ;  /* 0x000000ffff167224 */ /* 0x000fe200078e0a16 */
[----:B------:R-:W-:Y:S01]  /*c9e0*/  SHF.R.U64 R5, R4, UR4, R5 ;  /* 0x0000000404057c19 */ /* 0x000fe20008001205 */
[----:B------:R-:W-:Y:S01]  /*c9f0*/  ULDC UR4, c[0x0][0x638] ;  /* 0x00018e0000047ab9 */ /* 0x000fe20000000800 */
[----:B------:R-:W-:Y:S01]  /*ca00*/  LOP3.LUT R6, R9, UR16, RZ, 0xc0, !PT ;  /* 0x0000001009067c12 */ /* 0x000fe2000f8ec0ff */
[----:B------:R-:W-:Y:S02]  /*ca10*/  ULDC UR5, c[0x0][0x610] ;  /* 0x0001840000057ab9 */ /* 0x000fe40000000800 */
[----:B------:R-:W-:Y:S02]  /*ca20*/  IMAD.MOV R4, RZ, RZ, -R5 ;  /* 0x000000ffff047224 */ /* 0x000fe400078e0a05 */
[----:B------:R-:W-:-:S02]  /*ca30*/  IMAD R5, R5, UR18, R20 ;  /* 0x0000001205057c24 */ /* 0x000fc4000f8e0214 */
[----:B0-----:R-:W-:Y:S02]  /*ca40*/  @P1 IMAD R14, R21, R22, R12 ;  /* 0x00000016150e1224 */ /* 0x001fe400078e020c */
[----:B------:R-:W-:Y:S01]  /*ca50*/  IMAD R15, R4, UR4, R15 ;  /* 0x00000004040f7c24 */ /* 0x000fe2000f8e020f */
[----:B------:R-:W-:Y:S01]  /*ca60*/  ULDC UR4, c[0x0][0x600] ;  /* 0x0001800000047ab9 */ /* 0x000fe20000000800 */
[----:B------:R-:W-:Y:S02]  /*ca70*/  IMAD R14, R5, UR5, R14 ;  /* 0x00000005050e7c24 */ /* 0x000fe4000f8e020e */
[----:B------:R-:W-:Y:S02]  /*ca80*/  IMAD R15, R15, UR4, R6 ;  /* 0x000000040f0f7c24 */ /* 0x000fe4000f8e0206 */
[----:B------:R-:W-:-:S03]  /*ca90*/  IMAD.MOV.U32 R4, RZ, RZ, 0x1 ;  /* 0x00000001ff047424 */ /* 0x000fc600078e00ff */
[----:B------:R-:W-:Y:S02]  /*caa0*/  SEL R9, R15, R14, !P1 ;  /* 0x0000000e0f097207 */ /* 0x000fe40004800000 */
[----:B------:R-:W-:-:S07]  /*cab0*/  SEL R7, R14, R15, !P1 ;  /* 0x0000000f0e077207 */ /* 0x000fce0004800000 */
.L_x_265:
[----:B------:R-:W-:Y:S05]  /*cac0*/  BSYNC B1 ;  /* 0x0000000000017941 */ /* 0x000fea0003800000 */
.L_x_264:
[----:B------:R-:W-:-:S13]  /*cad0*/  LOP3.LUT P1, RZ, R4, 0xff, RZ, 0xc0, !PT ;  /* 0x000000ff04ff7812 */ /* 0x000fda000782c0ff */
[----:B------:R-:W-:Y:S05]  /*cae0*/  @P1 BRA `(.L_x_268) ;  /* 0xfffffff400481947 */ /* 0x000fea000383ffff */
[----:B------:R-:W-:Y:S05]  /*caf0*/  BSYNC B0 ;  /* 0x0000000000007941 */ /* 0x000fea0003800000 */
.L_x_256:
[----:B------:R-:W-:-:S03]  /*cb00*/  UMOV UR4, 0xffffffff ;  /* 0xffffffff00047882 */ /* 0x000fc60000000000 */
[----:B------:R-:W-:Y:S05]  /*cb10*/  BRA.DIV UR4, `(.L_x_269) ;  /* 0x0000000604187947 */ /* 0x000fea000b800000 */
[----:B------:R-:W-:-:S13]  /*cb20*/  ELECT P6, URZ, PT ;  /* 0x00000000003f782f */ /* 0x000fda00038c0000 */
.L_x_283:
[----:B------:R-:W-:Y:S04]  /*cb30*/  BSSY B0, `(.L_x_270) ;  /* 0x000002b000007945 */ /* 0x000fe80003800000 */
[----:B------:R-:W-:Y:S05]  /*cb40*/  @!P6 BRA `(.L_x_271) ;  /* 0x0000000000a4e947 */ /* 0x000fea0003800000 */
[----:B------:R-:W-:-:S04]  /*cb50*/  LOP3.LUT R19, R19, 0x2, RZ, 0xfc, !PT ;  /* 0x0000000213137812 */ /* 0x000fc800078efcff */
[----:B------:R-:W-:-:S13]  /*cb60*/  ISETP.NE.AND P0, PT, R19, 0x3, PT ;  /* 0x000000031300780c */ /* 0x000fda0003f05270 */
[----:B------:R-:W-:Y:S05]  /*cb70*/  @!P0 BRA `(.L_x_272) ;  /* 0x0000000000048947 */ /* 0x000fea0003800000 */
[----:B------:R-:W-:Y:S01]  /*cb80*/  BPT.TRAP 0x1 ;  /* 0x000000040000795c */ /* 0x000fe20000300000 */
.L_x_272:
[----:B------:R-:W0:Y:S01]  /*cb90*/  S2R R5, SR_CgaCtaId ;  /* 0x0000000000057919 */ /* 0x000e220000008800 */
[----:B------:R-:W-:Y:S02]  /*cba0*/  MOV R2, 0x400 ;  /* 0x0000040000027802 */ /* 0x000fe40000000f00 */
[----:B------:R-:W-:Y:S02]  /*cbb0*/  SHF.L.U32 R4, R3, 0x1f, RZ ;  /* 0x0000001f03047819 */ /* 0x000fe400000006ff */
[----:B0-----:R-:W-:-:S05]  /*cbc0*/  LEA R5, R5, R2, 0x18 ;  /* 0x0000000205057211 */ /* 0x001fca00078ec0ff */
[----:B------:R-:W-:-:S04]  /*cbd0*/  VIADD R5, R5, 0x20 ;  /* 0x0000002005057836 */ /* 0x000fc80000000000 */
[C---:B------:R-:W-:Y:S02]  /*cbe0*/  IMAD R7, R0.reuse, 0x8, R5 ;  /* 0x0000000800077824 */ /* 0x040fe400078e0205 */
[----:B------:R-:W-:Y:S02]  /*cbf0*/  VIADD R0, R0, 0x1 ;  /* 0x0000000100007836 */ /* 0x000fe40000000000 */
[----:B------:R-:W0:Y:S03]  /*cc00*/  SYNCS.PHASECHK.TRANS64.TRYWAIT P0, [R7+URZ], R4 ;  /* 0x00000004070075a7 */ /* 0x000e26000800017f */
[----:B------:R-:W-:-:S04]  /*cc10*/  ISETP.NE.AND P1, PT, R0, 0x4, PT ;  /* 0x000000040000780c */ /* 0x000fc80003f25270 */
[----:B------:R-:W-:Y:S02]  /*cc20*/  SEL R2, RZ, 0x1, P1 ;  /* 0x00000001ff027807 */ /* 0x000fe40000800000 */
[----:B------:R-:W-:Y:S02]  /*cc30*/  SEL R0, R0, RZ, P1 ;  /* 0x000000ff00007207 */ /* 0x000fe40000800000 */
[----:B------:R-:W-:-:S03]  /*cc40*/  LOP3.LUT R9, R3, R2, RZ, 0x3c, !PT ;  /* 0x0000000203097212 */ /* 0x000fc600078e3cff */
[----:B------:R-:W-:Y:S01]  /*cc50*/  IMAD R6, R0, 0x8, R5 ;  /* 0x0000000800067824 */ /* 0x000fe200078e0205 */
[----:B------:R-:W-:Y:S01]  /*cc60*/  SHF.L.U32 R3, R9, 0x1f, RZ ;  /* 0x0000001f09037819 */ /* 0x000fe200000006ff */
[----:B0-----:R-:W-:Y:S06]  /*cc70*/  @!P0 BRA `(.L_x_273) ;  /* 0x0000000000e08947 */ /* 0x001fec0003800000 */
.L_x_284:
[----:B------:R-:W1:Y:S01]  /*cc80*/  SYNCS.PHASECHK.TRANS64.TRYWAIT P0, [R6+URZ], R3 ;  /* 0x00000003060075a7 */ /* 0x000e62000800017f */
[----:B------:R-:W-:-:S05]  /*cc90*/  VIADD R0, R0, 0x1 ;  /* 0x0000000100007836 */ /* 0x000fca0000000000 */
[----:B------:R-:W-:-:S04]  /*cca0*/  ISETP.NE.AND P1, PT, R0, 0x4, PT ;  /* 0x000000040000780c */ /* 0x000fc80003f25270 */
[----:B------:R-:W-:Y:S02]  /*ccb0*/  SEL R2, RZ, 0x1, P1 ;  /* 0x00000001ff027807 */ /* 0x000fe40000800000 */
[----:B------:R-:W-:Y:S02]  /*ccc0*/  SEL R0, R0, RZ, P1 ;  /* 0x000000ff00007207 */ /* 0x000fe40000800000 */
[----:B------:R-:W-:-:S03]  /*ccd0*/  LOP3.LUT R9, R9, R2, RZ, 0x3c, !PT ;  /* 0x0000000209097212 */ /* 0x000fc600078e3cff */
[----:B0-----:R-:W-:Y:S01]  /*cce0*/  IMAD R7, R0, 0x8, R5 ;  /* 0x0000000800077824 */ /* 0x001fe200078e0205 */
[----:B------:R-:W-:Y:S01]  /*ccf0*/  SHF.L.U32 R4, R9, 0x1f, RZ ;  /* 0x0000001f09047819 */ /* 0x000fe200000006ff */
[----:B-1----:R-:W-:Y:S06]  /*cd00*/  @!P0 BRA `(.L_x_274) ;  /* 0x0000000000d08947 */ /* 0x002fec0003800000 */
.L_x_285:
[----:B------:R-:W1:Y:S01]  /*cd10*/  SYNCS.PHASECHK.TRANS64.TRYWAIT P0, [R7+URZ], R4 ;  /* 0x00000004070075a7 */ /* 0x000e62000800017f */
[----:B------:R-:W-:-:S05]  /*cd20*/  VIADD R0, R0, 0x1 ;  /* 0x0000000100007836 */ /* 0x000fca0000000000 */
[----:B------:R-:W-:-:S04]  /*cd30*/  ISETP.NE.AND P1, PT, R0, 0x4, PT ;  /* 0x000000040000780c */ /* 0x000fc80003f25270 */
[----:B------:R-:W-:Y:S02]  /*cd40*/  SEL R2, RZ, 0x1, P1 ;  /* 0x00000001ff027807 */ /* 0x000fe40000800000 */
[----:B------:R-:W-:Y:S02]  /*cd50*/  SEL R0, R0, RZ, P1 ;  /* 0x000000ff00007207 */ /* 0x000fe40000800000 */
[----:B------:R-:W-:Y:S01]  /*cd60*/  LOP3.LUT R2, R9, R2, RZ, 0x3c, !PT ;  /* 0x0000000209027212 */ /* 0x000fe200078e3cff */
[----:B-1----:R-:W-:Y:S06]  /*cd70*/  @!P0 BRA `(.L_x_275) ;  /* 0x0000000000c88947 */ /* 0x002fec0003800000 */
.L_x_286:
[----:B------:R-:W-:Y:S01]  /*cd80*/  IMAD R5, R0, 0x8, R5 ;  /* 0x0000000800057824 */ /* 0x000fe200078e0205 */
[----:B------:R-:W-:-:S07]  /*cd90*/  SHF.L.U32 R0, R2, 0x1f, RZ ;  /* 0x0000001f02007819 */ /* 0x000fce00000006ff */
.L_x_276:
[----:B--2---:R2:W3:Y:S02]  /*cda0*/  SYNCS.PHASECHK.TRANS64.TRYWAIT P0, [R5+URZ], R0 ;  /* 0x00000000050075a7 */ /* 0x0044e4000800017f */
[----:B---3--:R-:W-:Y:S05]  /*cdb0*/  @!P0 NANOSLEEP.SYNCS 0x989680 ;  /* 0x009896800000895d */ /* 0x008fea0003900000 */
[----:B------:R-:W3:Y:S02]  /*cdc0*/  @!P0 SYNCS.PHASECHK.TRANS64 P0, [R5+URZ], R0 ;  /* 0x00000000050085a7 */ /* 0x000ee4000800007f */
[----:B---3--:R-:W-:Y:S05]  /*cdd0*/  @!P0 BRA `(.L_x_276) ;  /* 0xfffffffc00f08947 */ /* 0x008fea000383ffff */
.L_x_271:
[----:B------:R-:W-:Y:S05]  /*cde0*/  BSYNC B0 ;  /* 0x0000000000007941 */ /* 0x000fea0003800000 */
.L_x_270:
[----:B------:R-:W-:Y:S05]  /*cdf0*/  EXIT ;  /* 0x000000000000794d */ /* 0x000fea0003800000 */
.L_x_17:
[----:B---3--:R3:W4:Y:S02]  /*ce00*/  SYNCS.PHASECHK.TRANS64.TRYWAIT P1, [R3+URZ], R0 ;  /* 0x00000000030075a7 */ /* 0x008724000802017f */
[----:B----4-:R-:W-:Y:S05]  /*ce10*/  @!P1 NANOSLEEP.SYNCS 0x989680 ;  /* 0x009896800000995d */ /* 0x010fea0003900000 */
[----:B------:R-:W4:Y:S02]  /*ce20*/  @!P1 SYNCS.PHASECHK.TRANS64 P1, [R3+URZ], R0 ;  /* 0x00000000030095a7 */ /* 0x000f24000802007f */
[----:B----4-:R-:W-:Y:S05]  /*ce30*/  @!P1 BRA `(.L_x_17) ;  /* 0xfffffffc00f09947 */ /* 0x010fea000383ffff */
[----:B------:R-:W-:Y:S05]  /*ce40*/  BRA `(.L_x_16) ;  /* 0xffffff4000f07947 */ /* 0x000fea000383ffff */
.L_x_22:
[----:B-1----:R-:W-:-:S04]  /*ce50*/  IMAD.U32 R5, RZ, RZ, UR8 ;  /* 0x00000008ff057e24 */ /* 0x002fc8000f8e00ff */
[----:B------:R1:W2:Y:S03]  /*ce60*/  SYNCS.PHASECHK.TRANS64.TRYWAIT P1, [R5+URZ], R4 ;  /* 0x00000004050075a7 */ /* 0x0002a6000802017f */
[----:B--2---:R-:W-:Y:S05]  /*ce70*/  @!P1 NANOSLEEP.SYNCS 0x989680 ;  /* 0x009896800000995d */ /* 0x004fea0003900000 */
[----:B------:R-:W2:Y:S02]  /*ce80*/  @!P1 SYNCS.PHASECHK.TRANS64 P1, [R5+URZ], R4 ;  /* 0x00000004050095a7 */ /* 0x000ea4000802007f */
[----:B--2---:R-:W-:Y:S05]  /*ce90*/  @!P1 BRA `(.L_x_22) ;  /* 0xfffffffc00ec9947 */ /* 0x004fea000383ffff */
[----:B------:R-:W-:Y:S05]  /*cea0*/  BRA `(.L_x_21) ;  /* 0xffffff5800b47947 */ /* 0x000fea000383ffff */
.L_x_257:
[----:B------:R-:W-:Y:S01]  /*ceb0*/  BSSY B1, `(.L_x_277) ;  /* 0x0000006000017945 */ /* 0x000fe20003800000 */
[----:B------:R-:W-:-:S07]  /*cec0*/  IMAD.MOV.U32 R15, RZ, RZ, -0x1 ;  /* 0xffffffffff0f7424 */ /* 0x000fce00078e00ff */
[----:B------:R-:W-:Y:S05]  /*ced0*/  WARPSYNC.COLLECTIVE R15, `(.L_x_278) ;  /* 0x000000000f0c7348 */ /* 0x000fea0003c00000 */
[----:B------:R-:W-:Y:S02]  /*cee0*/  ELECT P6, UR62, PT ;  /* 0x00000000003e782f */ /* 0x000fe400038c0000 */
[----:B------:R-:W-:Y:S01]  /*cef0*/  MOV R14, UR62 ;  /* 0x0000003e000e7c02 */ /* 0x000fe20008000f00 */
[----:B------:R-:W-:Y:S10]  /*cf00*/  ENDCOLLECTIVE ;  /* 0x000000000000791b */ /* 0x000ff40003800000 */
.L_x_278:
[----:B------:R-:W-:Y:S05]  /*cf10*/  BSYNC B1 ;  /* 0x0000000000017941 */ /* 0x000fea0003800000 */
.L_x_277:
[----:B------:R-:W-:Y:S05]  /*cf20*/  BRA `(.L_x_279) ;  /* 0xfffffff000447947 */ /* 0x000fea000383ffff */
.L_x_260:
[----:B0-----:R0:W1:Y:S02]  /*cf30*/  SYNCS.PHASECHK.TRANS64.TRYWAIT P1, [R12+URZ+0x20], R7 ;  /* 0x000020070c0075a7 */ /* 0x001064000802017f */
[----:B-1----:R-:W-:Y:S05]  /*cf40*/  @!P1 NANOSLEEP.SYNCS 0x989680 ;  /* 0x009896800000995d */ /* 0x002fea0003900000 */
[----:B------:R-:W1:Y:S02]  /*cf50*/  @!P1 SYNCS.PHASECHK.TRANS64 P1, [R12+URZ+0x20], R7 ;  /* 0x000020070c0095a7 */ /* 0x000e64000802007f */
[----:B-1----:R-:W-:Y:S05]  /*cf60*/  @!P1 BRA `(.L_x_260) ;  /* 0xfffffffc00f09947 */ /* 0x002fea000383ffff */
[----:B------:R-:W-:Y:S05]  /*cf70*/  BRA `(.L_x_280) ;  /* 0xfffffff000787947 */ /* 0x000fea000383ffff */
.L_x_269:
[----:B------:R-:W-:Y:S01]  /*cf80*/  BSSY B0, `(.L_x_281) ;  /* 0x0000006000007945 */ /* 0x000fe20003800000 */
[----:B------:R-:W-:-:S07]  /*cf90*/  IMAD.MOV.U32 R15, RZ, RZ, -0x1 ;  /* 0xffffffffff0f7424 */ /* 0x000fce00078e00ff */
[----:B------:R-:W-:Y:S05]  /*cfa0*/  WARPSYNC.COLLECTIVE R15, `(.L_x_282) ;  /* 0x000000000f0c7348 */ /* 0x000fea0003c00000 */
[----:B------:R-:W-:Y:S02]  /*cfb0*/  ELECT P6, UR62, PT ;  /* 0x00000000003e782f */ /* 0x000fe400038c0000 */
[----:B------:R-:W-:Y:S01]  /*cfc0*/  MOV R14, UR62 ;  /* 0x0000003e000e7c02 */ /* 0x000fe20008000f00 */
[----:B------:R-:W-:Y:S10]  /*cfd0*/  ENDCOLLECTIVE ;  /* 0x000000000000791b */ /* 0x000ff40003800000 */
.L_x_282:
[----:B------:R-:W-:Y:S05]  /*cfe0*/  BSYNC B0 ;  /* 0x0000000000007941 */ /* 0x000fea0003800000 */
.L_x_281:
[----:B------:R-:W-:Y:S05]  /*cff0*/  BRA `(.L_x_283) ;  /* 0xfffffff800cc7947 */ /* 0x000fea000383ffff */
.L_x_273:
[----:B0-----:R0:W1:Y:S02]  /*d000*/  SYNCS.PHASECHK.TRANS64.TRYWAIT P0, [R7+URZ], R4 ;  /* 0x00000004070075a7 */ /* 0x001064000800017f */
[----:B-1----:R-:W-:Y:S05]  /*d010*/  @!P0 NANOSLEEP.SYNCS 0x989680 ;  /* 0x009896800000895d */ /* 0x002fea0003900000 */
[----:B------:R-:W1:Y:S02]  /*d020*/  @!P0 SYNCS.PHASECHK.TRANS64 P0, [R7+URZ], R4 ;  /* 0x00000004070085a7 */ /* 0x000e64000800007f */
[----:B-1----:R-:W-:Y:S05]  /*d030*/  @!P0 BRA `(.L_x_273) ;  /* 0xfffffffc00f08947 */ /* 0x002fea000383ffff */
[----:B------:R-:W-:Y:S05]  /*d040*/  BRA `(.L_x_284) ;  /* 0xfffffffc000c7947 */ /* 0x000fea000383ffff */
.L_x_274:
[----:B0-----:R0:W1:Y:S02]  /*d050*/  SYNCS.PHASECHK.TRANS64.TRYWAIT P0, [R6+URZ], R3 ;  /* 0x00000003060075a7 */ /* 0x001064000800017f */
[----:B-1----:R-:W-:Y:S05]  /*d060*/  @!P0 NANOSLEEP.SYNCS 0x989680 ;  /* 0x009896800000895d */ /* 0x002fea0003900000 */
[----:B------:R-:W1:Y:S02]  /*d070*/  @!P0 SYNCS.PHASECHK.TRANS64 P0, [R6+URZ], R3 ;  /* 0x00000003060085a7 */ /* 0x000e64000800007f */
[----:B-1----:R-:W-:Y:S05]  /*d080*/  @!P0 BRA `(.L_x_274) ;  /* 0xfffffffc00f08947 */ /* 0x002fea000383ffff */
[----:B------:R-:W-:Y:S05]  /*d090*/  BRA `(.L_x_285) ;  /* 0xfffffffc001c7947 */ /* 0x000fea000383ffff */
.L_x_275:
[----:B-1----:R1:W2:Y:S02]  /*d0a0*/  SYNCS.PHASECHK.TRANS64.TRYWAIT P0, [R7+URZ], R4 ;  /* 0x00000004070075a7 */ /* 0x0022a4000800017f */
[----:B--2---:R-:W-:Y:S05]  /*d0b0*/  @!P0 NANOSLEEP.SYNCS 0x989680 ;  /* 0x009896800000895d */ /* 0x004fea0003900000 */
[----:B------:R-:W2:Y:S02]  /*d0c0*/  @!P0 SYNCS.PHASECHK.TRANS64 P0, [R7+URZ], R4 ;  /* 0x00000004070085a7 */ /* 0x000ea4000800007f */
[----:B--2---:R-:W-:Y:S05]  /*d0d0*/  @!P0 BRA `(.L_x_275) ;  /* 0xfffffffc00f08947 */ /* 0x004fea000383ffff */
[----:B------:R-:W-:Y:S05]  /*d0e0*/  BRA `(.L_x_286) ;  /* 0xfffffffc00247947 */ /* 0x000fea000383ffff */
.L_x_287:
[----:B------:R-:W-:-:S00]  /*d0f0*/  BRA `(.L_x_287) ;  /* 0xfffffffc00fc7947 */ /* 0x000fc0000383ffff */
[----:B------:R-:W-:-:S00]  /*d100*/  NOP ;  /* 0x0000000000007918 */ /* 0x000fc00000000000 */
[----:B------:R-:W-:-:S00]  /*d110*/  NOP ;  /* 0x0000000000007918 */ /* 0x000fc00000000000 */
[----:B------:R-:W-:-:S00]  /*d120*/  NOP ;  /* 0x0000000000007918 */ /* 0x000fc00000000000 */
[----:B------:R-:W-:-:S00]  /*d130*/  NOP ;  /* 0x0000000000007918 */ /* 0x000fc00000000000 */
[----:B------:R-:W-:-:S00]  /*d140*/  NOP ;  /* 0x0000000000007918 */ /* 0x000fc00000000000 */
[----:B------:R-:W-:-:S00]  /*d150*/  NOP ;  /* 0x0000000000007918 */ /* 0x000fc00000000000 */
[----:B------:R-:W-:-:S00]  /*d160*/  NOP ;  /* 0x0000000000007918 */ /* 0x000fc00000000000 */
[----:B------:R-:W-:-:S00]  /*d170*/  NOP ;  /* 0x0000000000007918 */ /* 0x000fc00000000000 */
.L_x_288:


//--------------------- .nv.global.init           --------------------------
	.section	.nv.global.init,"aw",@progbits
.nv.global.init:
	.type		$str$22,@object
	.size		$str$22,($str$23 - $str$22)
$str$22:
        /*0000*/ 	.byte	0x6b, 0x5f, 0x74, 0x69, 0x6c, 0x65, 0x5f, 0x63, 0x6f, 0x75, 0x6e, 0x74, 0x20, 0x3e, 0x3d, 0x20
        /*0010*/ 	.byte	0x31, 0x00
	.type		$str$23,@object
	.size		$str$23,(__unnamed_1 - $str$23)
$str$23:
        /*0012*/ 	.byte	0x2f, 0x74, 0x6d, 0x70, 0x2f, 0x63, 0x75, 0x74, 0x6c, 0x61, 0x73, 0x73, 0x5f, 0x73, 0x77, 0x65
        /*0022*/ 	.byte	0x65, 0x70, 0x5f, 0x73, 0x72, 0x63, 0x2f, 0x69, 0x6e, 0x63, 0x6c, 0x75, 0x64, 0x65, 0x2f, 0x63
        /*0032*/ 	.byte	0x75, 0x74, 0x6c, 0x61, 0x73, 0x73, 0x2f, 0x67, 0x65, 0x6d, 0x6d, 0x2f, 0x63, 0x6f, 0x6c, 0x6c
        /*0042*/ 	.byte	0x65, 0x63, 0x74, 0x69, 0x76, 0x65, 0x2f, 0x73, 0x6d, 0x39, 0x30, 0x5f, 0x6d, 0x6d, 0x61, 0x5f
        /*0052*/ 	.byte	0x74, 0x6d, 0x61, 0x5f, 0x67, 0x6d, 0x6d, 0x61, 0x5f, 0x73, 0x73, 0x5f, 0x77, 0x61, 0x72, 0x70
        /*0062*/ 	.byte	0x73, 0x70, 0x65, 0x63, 0x69, 0x61, 0x6c, 0x69, 0x7a, 0x65, 0x64, 0x2e, 0x68, 0x70, 0x70, 0x00
	.type		__unnamed_1,@object
	.size		__unnamed_1,(.L_0 - __unnamed_1)
__unnamed_1:
        /*0072*/ 	.byte	0x76, 0x6f, 0x69, 0x64, 0x20, 0x63, 0x75, 0x74, 0x6c, 0x61, 0x73, 0x73, 0x3a, 0x3a, 0x67, 0x65
        /* <DEDUP_REMOVED lines=179> */
        /*0bb2*/ 	.byte	0x3a, 0x69, 0x64, 0x65, 0x6e, 0x74, 0x69, 0x74, 0x79, 0x5d, 0x00
.L_0:


//--------------------- .nv.shared._ZN7cutlass13device_kernelINS_4gemm6kernel13GemmUniversalIN4cute5tupleIJiiiiEEENS1_10collective13CollectiveMmaINS1_34MainloopSm90TmaGmmaWarpSpecializedILi4ENS5_IJNS4_1CILi1EEESB_SB_EEENS1_35KernelTmaWarpSpecializedCooperativeEEENS5_IJNSA_ILi256EEENSA_ILi112EEENSA_ILi64EEEEEENS_6half_tENS5_IJlSB_lEEESJ_SK_NS4_8TiledMMAINS4_8MMA_AtomIJNS4_4SM904GMMA25MMA_64x16x16_F32F16F16_SSILNSO_5MajorE0ELSQ_0ELNSO_7ScaleInE1ELSR_1EEEEEENS4_6LayoutINS5_IJNSA_ILi2EEESB_SB_EEENS5_IJSB_NSA_ILi0EEESX_EEEEENS5_IJNS4_10UnderscoreES10_S10_EEEEENS4_13SM90_TMA_LOADENS4_14ComposedLayoutINS4_7SwizzleILi3ELi4ELi3EEENS4_18smem_ptr_flag_bitsILi16EEENSU_INS5_IJNSA_ILi8EEESH_EEENS5_IJSH_SB_EEEEEEEvNS4_8identityES13_S1D_vS1E_EENS_8epilogue10collective6detail29Sm90TmaWarpSpecializedAdapterINS1H_15DefaultEpilogueISJ_SK_SK_NS1G_6thread17LinearCombinationISJ_Li1EffLNS1L_9ScaleType4KindE0ELNS_15FloatRoundStyleE2ESJ_EENS1_15EpilogueDefaultEEEEEvvEEEEvNT_6ParamsE --------------------------
	.section	.nv.shared._ZN7cutlass13device_kernelINS_4gemm6kernel13GemmUniversalIN4cute5tupleIJiiiiEEENS1_10collective13CollectiveMmaINS1_34MainloopSm90TmaGmmaWarpSpecializedILi4ENS5_IJNS4_1CILi1EEESB_SB_EEENS1_35KernelTmaWarpSpecializedCooperativeEEENS5_IJNSA_ILi256EEENSA_ILi112EEENSA_ILi64EEEEEENS_6half_tENS5_IJlSB_lEEESJ_SK_NS4_8TiledMMAINS4_8MMA_AtomIJNS4_4SM904GMMA25MMA_64x16x16_F32F16F16_SSILNSO_5MajorE0ELSQ_0ELNSO_7ScaleInE1ELSR_1EEEEEENS4_6LayoutINS5_IJNSA_ILi2EEESB_SB_EEENS5_IJSB_NSA_ILi0EEESX_EEEEENS5_IJNS4_10UnderscoreES10_S10_EEEEENS4_13SM90_TMA_LOADENS4_14ComposedLayoutINS4_7SwizzleILi3ELi4ELi3EEENS4_18smem_ptr_flag_bitsILi16EEENSU_INS5_IJNSA_ILi8EEESH_EEENS5_IJSH_SB_EEEEEEEvNS4_8identityES13_S1D_vS1E_EENS_8epilogue10collective6detail29Sm90TmaWarpSpecializedAdapterINS1H_15DefaultEpilogueISJ_SK_SK_NS1G_6thread17LinearCombinationISJ_Li1EffLNS1L_9ScaleType4KindE0ELNS_15FloatRoundStyleE2ESJ_EENS1_15EpilogueDefaultEEEEEvvEEEEvNT_6ParamsE,"aw",@nobits
	.sectionflags	@""
	.align	16
	.zero		1024


//--------------------- .nv.shared.reserved.0     --------------------------
	.section	.nv.shared.reserved.0,"aw",@nobits
	.weak		__nv_reservedSMEM_offset_0_alias
	.size		__nv_reservedSMEM_offset_0_alias, 0, 0
	.other		__nv_reservedSMEM_offset_0_alias,@"STO_CUDA_RESERVED_SHARED STV_DEFAULT"
__nv_reservedSMEM_offset_0_alias:
	.zero		0


//--------------------- .nv.global                --------------------------
	.section	.nv.global,"aw",@nobits
.nv.global:
	.type		_ZN39_INTERNAL_4a5d4908_4_k_cu_768f3f64_97944cute1_E,@object
	.size		_ZN39_INTERNAL_4a5d4908_4_k_cu_768f3f64_97944cute1_E,(_ZN39_INTERNAL_4a5d4908_4_k_cu_768f3f64_97944cuda3std3__45__cpo6cbeginE - _ZN39_INTERNAL_4a5d4908_4_k_cu_768f3f64_97944cute1_E)
_ZN39_INTERNAL_4a5d4908_4_k_cu_768f3f64_97944cute1_E:
	.zero		1
	.type		_ZN39_INTERNAL_4a5d4908_4_k_cu_768f3f64_97944cuda3std3__45__cpo6cbeginE,@object
	.size		_ZN39_INTERNAL_4a5d4908_4_k_cu_768f3f64_97944cuda3std3__45__cpo6cbeginE,(_ZN39_INTERNAL_4a5d4908_4_k_cu_768f3f64_97944cuda3std3__48in_placeE - _ZN39_INTERNAL_4a5d4908_4_k_cu_768f3f64_97944cuda3std3__45__cpo6cbeginE)
_ZN39_INTERNAL_4a5d4908_4_k_cu_768f3f64_97944cuda3std3__45__cpo6cbeginE:
	.zero		1
	.type		_ZN39_INTERNAL_4a5d4908_4_k_cu_768f3f64_97944cuda3std3__48in_placeE,@object
	.size		_ZN39_INTERNAL_4a5d4908_4_k_cu_768f3f64_97944cuda3std3__48in_placeE,(_ZN39_INTERNAL_4a5d4908_4_k_cu_768f3f64_97944cuda3std6ranges3__45__cpo9iter_moveE - _ZN39_INTERNAL_4a5d4908_4_k_cu_768f3f64_97944cuda3std3__48in_placeE)
_ZN39_INTERNAL_4a5d4908_4_k_cu_768f3f64_97944cuda3std3__48in_placeE:
	.zero		1
	.type		_ZN39_INTERNAL_4a5d4908_4_k_cu_768f3f64_97944cuda3std6ranges3__45__cpo9iter_moveE,@object
	.size		_ZN39_INTERNAL_4a5d4908_4_k_cu_768f3f64_97944cuda3std6ranges3__45__cpo9iter_moveE,(_ZN39_INTERNAL_4a5d4908_4_k_cu_768f3f64_97944cuda3std3__45__cpo5beginE - _ZN39_INTERNAL_4a5d4908_4_k_cu_768f3f64_97944cuda3std6ranges3__45__cpo9iter_moveE)
_ZN39_INTERNAL_4a5d4908_4_k_cu_768f3f64_97944cuda3std6ranges3__45__cpo9iter_moveE:
	.zero		1
	.type		_ZN39_INTERNAL_4a5d4908_4_k_cu_768f3f64_97944cuda3std3__45__cpo5beginE,@object
	.size		_ZN39_INTERNAL_4a5d4908_4_k_cu_768f3f64_97944cuda3std3__45__cpo5beginE,(_ZN39_INTERNAL_4a5d4908_4_k_cu_768f3f64_97944cuda3std3__441_GLOBAL__N__4a5d4908_4_k_cu_768f3f64_97946ignoreE - _ZN39_INTERNAL_4a5d4908_4_k_cu_768f3f64_97944cuda3std3__45__cpo5beginE)
_ZN39_INTERNAL_4a5d4908_4_k_cu_768f3f64_97944cuda3std3__45__cpo5beginE:
	.zero		1
	.type		_ZN39_INTERNAL_4a5d4908_4_k_cu_768f3f64_97944cuda3std3__441_GLOBAL__N__4a5d4908_4_k_cu_768f3f64_97946ignoreE,@object
	.size		_ZN39_INTERNAL_4a5d4908_4_k_cu_768f3f64_97944cuda3std3__441_GLOBAL__N__4a5d4908_4_k_cu_768f3f64_97946ignoreE,(_ZN39_INTERNAL_4a5d4908_4_k_cu_768f3f64_97944cute7productE - _ZN39_INTERNAL_4a5d4908_4_k_cu_768f3f64_97944cuda3std3__441_GLOBAL__N__4a5d4908_4_k_cu_768f3f64_97946ignoreE)
_ZN39_INTERNAL_4a5d4908_4_k_cu_768f3f64_97944cuda3std3__441_GLOBAL__N__4a5d4908_4_k_cu_768f3f64_97946ignoreE:
	.zero		1
	.type		_ZN39_INTERNAL_4a5d4908_4_k_cu_768f3f64_97944cute7productE,@object
	.size		_ZN39_INTERNAL_4a5d4908_4_k_cu_768f3f64_97944cute7productE,(_ZN39_INTERNAL_4a5d4908_4_k_cu_768f3f64_97944cuda3std3__45__cpo3endE - _ZN39_INTERNAL_4a5d4908_4_k_cu_768f3f64_97944cute7productE)
_ZN39_INTERNAL_4a5d4908_4_k_cu_768f3f64_97944cute7productE:
	.zero		1
	.type		_ZN39_INTERNAL_4a5d4908_4_k_cu_768f3f64_97944cuda3std3__45__cpo3endE,@object
	.size		_ZN39_INTERNAL_4a5d4908_4_k_cu_768f3f64_97944cuda3std3__45__cpo3endE,(_ZN39_INTERNAL_4a5d4908_4_k_cu_768f3f64_97944cuda3std3__419piecewise_constructE - _ZN39_INTERNAL_4a5d4908_4_k_cu_768f3f64_97944cuda3std3__45__cpo3endE)
_ZN39_INTERNAL_4a5d4908_4_k_cu_768f3f64_97944cuda3std3__45__cpo3endE:
	.zero		1
	.type		_ZN39_INTERNAL_4a5d4908_4_k_cu_768f3f64_97944cuda3std3__419piecewise_constructE,@object
	.size		_ZN39_INTERNAL_4a5d4908_4_k_cu_768f3f64_97944cuda3std3__419piecewise_constructE,(_ZN39_INTERNAL_4a5d4908_4_k_cu_768f3f64_97944cuda3std3__45__cpo4cendE - _ZN39_INTERNAL_4a5d4908_4_k_cu_768f3f64_97944cuda3std3__419piecewise_constructE)
_ZN39_INTERNAL_4a5d4908_4_k_cu_768f3f64_97944cuda3std3__419piecewise_constructE:
	.zero		1
	.type		_ZN39_INTERNAL_4a5d4908_4_k_cu_768f3f64_97944cuda3std3__45__cpo4cendE,@object
	.size		_ZN39_INTERNAL_4a5d4908_4_k_cu_768f3f64_97944cuda3std3__45__cpo4cendE,(_ZN39_INTERNAL_4a5d4908_4_k_cu_768f3f64_97944cuda3std6ranges3__45__cpo4swapE - _ZN39_INTERNAL_4a5d4908_4_k_cu_768f3f64_97944cuda3std3__45__cpo4cendE)
_ZN39_INTERNAL_4a5d4908_4_k_cu_768f3f64_97944cuda3std3__45__cpo4cendE:
	.zero		1
	.type		_ZN39_INTERNAL_4a5d4908_4_k_cu_768f3f64_97944cuda3std6ranges3__45__cpo4swapE,@object
	.size		_ZN39_INTERNAL_4a5d4908_4_k_cu_768f3f64_97944cuda3std6ranges3__45__cpo4swapE,(.L_8 - _ZN39_INTERNAL_4a5d4908_4_k_cu_768f3f64_97944cuda3std6ranges3__45__cpo4swapE)
_ZN39_INTERNAL_4a5d4908_4_k_cu_768f3f64_97944cuda3std6ranges3__45__cpo4swapE:
	.zero		1
.L_8:


//--------------------- .nv.constant0._ZN7cutlass13device_kernelINS_4gemm6kernel13GemmUniversalIN4cute5tupleIJiiiiEEENS1_10collective13CollectiveMmaINS1_34MainloopSm90TmaGmmaWarpSpecializedILi4ENS5_IJNS4_1CILi1EEESB_SB_EEENS1_35KernelTmaWarpSpecializedCooperativeEEENS5_IJNSA_ILi256EEENSA_ILi112EEENSA_ILi64EEEEEENS_6half_tENS5_IJlSB_lEEESJ_SK_NS4_8TiledMMAINS4_8MMA_AtomIJNS4_4SM904GMMA25MMA_64x16x16_F32F16F16_SSILNSO_5MajorE0ELSQ_0ELNSO_7ScaleInE1ELSR_1EEEEEENS4_6LayoutINS5_IJNSA_ILi2EEESB_SB_EEENS5_IJSB_NSA_ILi0EEESX_EEEEENS5_IJNS4_10UnderscoreES10_S10_EEEEENS4_13SM90_TMA_LOADENS4_14ComposedLayoutINS4_7SwizzleILi3ELi4ELi3EEENS4_18smem_ptr_flag_bitsILi16EEENSU_INS5_IJNSA_ILi8EEESH_EEENS5_IJSH_SB_EEEEEEEvNS4_8identityES13_S1D_vS1E_EENS_8epilogue10collective6detail29Sm90TmaWarpSpecializedAdapterINS1H_15DefaultEpilogueISJ_SK_SK_NS1G_6thread17LinearCombinationISJ_Li1EffLNS1L_9ScaleType4KindE0ELNS_15FloatRoundStyleE2ESJ_EENS1_15EpilogueDefaultEEEEEvvEEEEvNT_6ParamsE --------------------------
	.section	.nv.constant0._ZN7cutlass13device_kernelINS_4gemm6kernel13GemmUniversalIN4cute5tupleIJiiiiEEENS1_10collective13CollectiveMmaINS1_34MainloopSm90TmaGmmaWarpSpecializedILi4ENS5_IJNS4_1CILi1EEESB_SB_EEENS1_35KernelTmaWarpSpecializedCooperativeEEENS5_IJNSA_ILi256EEENSA_ILi112EEENSA_ILi64EEEEEENS_6half_tENS5_IJlSB_lEEESJ_SK_NS4_8TiledMMAINS4_8MMA_AtomIJNS4_4SM904GMMA25MMA_64x16x16_F32F16F16_SSILNSO_5MajorE0ELSQ_0ELNSO_7ScaleInE1ELSR_1EEEEEENS4_6LayoutINS5_IJNSA_ILi2EEESB_SB_EEENS5_IJSB_NSA_ILi0EEESX_EEEEENS5_IJNS4_10UnderscoreES10_S10_EEEEENS4_13SM90_TMA_LOADENS4_14ComposedLayoutINS4_7SwizzleILi3ELi4ELi3EEENS4_18smem_ptr_flag_bitsILi16EEENSU_INS5_IJNSA_ILi8EEESH_EEENS5_IJSH_SB_EEEEEEEvNS4_8identityES13_S1D_vS1E_EENS_8epilogue10collective6detail29Sm90TmaWarpSpecializedAdapterINS1H_15DefaultEpilogueISJ_SK_SK_NS1G_6thread17LinearCombinationISJ_Li1EffLNS1L_9ScaleType4KindE0ELNS_15FloatRoundStyleE2ESJ_EENS1_15EpilogueDefaultEEEEEvvEEEEvNT_6ParamsE,"a",@progbits
	.sectionflags	@""
	.align	4
.nv.constant0._ZN7cutlass13device_kernelINS_4gemm6kernel13GemmUniversalIN4cute5tupleIJiiiiEEENS1_10collective13CollectiveMmaINS1_34MainloopSm90TmaGmmaWarpSpecializedILi4ENS5_IJNS4_1CILi1EEESB_SB_EEENS1_35KernelTmaWarpSpecializedCooperativeEEENS5_IJNSA_ILi256EEENSA_ILi112EEENSA_ILi64EEEEEENS_6half_tENS5_IJlSB_lEEESJ_SK_NS4_8TiledMMAINS4_8MMA_AtomIJNS4_4SM904GMMA25MMA_64x16x16_F32F16F16_SSILNSO_5MajorE0ELSQ_0ELNSO_7ScaleInE1ELSR_1EEEEEENS4_6LayoutINS5_IJNSA_ILi2EEESB_SB_EEENS5_IJSB_NSA_ILi0EEESX_EEEEENS5_IJNS4_10UnderscoreES10_S10_EEEEENS4_13SM90_TMA_LOADENS4_14ComposedLayoutINS4_7SwizzleILi3ELi4ELi3EEENS4_18smem_ptr_flag_bitsILi16EEENSU_INS5_IJNSA_ILi8EEESH_EEENS5_IJSH_SB_EEEEEEEvNS4_8identityES13_S1D_vS1E_EENS_8epilogue10collective6detail29Sm90TmaWarpSpecializedAdapterINS1H_15DefaultEpilogueISJ_SK_SK_NS1G_6thread17LinearCombinationISJ_Li1EffLNS1L_9ScaleType4KindE0ELNS_15FloatRoundStyleE2ESJ_EENS1_15EpilogueDefaultEEEEEvvEEEEvNT_6ParamsE:
	.zero		1664


//--------------------- SYMBOLS --------------------------

	.type		.nv.reservedSmem.offset0,@object
	.size		.nv.reservedSmem.offset0,0x4
	.type		__assertfail,@function
